//
// Generated by NVIDIA NVVM Compiler
//
// Compiler Build ID: CL-36424714
// Cuda compilation tools, release 13.0, V13.0.88
// Based on NVVM 20.0.0
//

.version 9.0
.target sm_100
.address_size 64

	// .globl	_Z12forwardLayerPfS_S_S_ii

.visible .entry _Z12forwardLayerPfS_S_S_ii(
	.param .u64 .ptr .align 1 _Z12forwardLayerPfS_S_S_ii_param_0,
	.param .u64 .ptr .align 1 _Z12forwardLayerPfS_S_S_ii_param_1,
	.param .u64 .ptr .align 1 _Z12forwardLayerPfS_S_S_ii_param_2,
	.param .u64 .ptr .align 1 _Z12forwardLayerPfS_S_S_ii_param_3,
	.param .u32 _Z12forwardLayerPfS_S_S_ii_param_4,
	.param .u32 _Z12forwardLayerPfS_S_S_ii_param_5
)
{
	.reg .pred 	%p<11>;
	.reg .b32 	%r<40>;
	.reg .b32 	%f<123>;
	.reg .b64 	%rd<35>;

	ld.param.u64 	%rd12, [_Z12forwardLayerPfS_S_S_ii_param_0];
	ld.param.u64 	%rd13, [_Z12forwardLayerPfS_S_S_ii_param_1];
	ld.param.u64 	%rd10, [_Z12forwardLayerPfS_S_S_ii_param_2];
	ld.param.u64 	%rd11, [_Z12forwardLayerPfS_S_S_ii_param_3];
	ld.param.u32 	%r23, [_Z12forwardLayerPfS_S_S_ii_param_4];
	ld.param.u32 	%r24, [_Z12forwardLayerPfS_S_S_ii_param_5];
	cvta.to.global.u64 	%rd1, %rd13;
	cvta.to.global.u64 	%rd2, %rd12;
	mov.u32 	%r25, %ctaid.x;
	mov.u32 	%r26, %ntid.x;
	mov.u32 	%r27, %tid.x;
	mad.lo.s32 	%r1, %r25, %r26, %r27;
	setp.ge.s32 	%p1, %r1, %r24;
	@%p1 bra 	$L__BB0_15;
	cvta.to.global.u64 	%rd14, %rd10;
	mul.wide.s32 	%rd15, %r1, 4;
	add.s64 	%rd16, %rd14, %rd15;
	ld.global.f32 	%f122, [%rd16];
	setp.lt.s32 	%p2, %r23, 1;
	@%p2 bra 	$L__BB0_14;
	mul.lo.s32 	%r2, %r23, %r1;
	and.b32  	%r3, %r23, 15;
	setp.lt.u32 	%p3, %r23, 16;
	mov.b32 	%r36, 0;
	@%p3 bra 	$L__BB0_5;
	and.b32  	%r36, %r23, 2147483632;
	neg.s32 	%r34, %r36;
	add.s64 	%rd33, %rd2, 32;
	add.s64 	%rd4, %rd1, 32;
	mov.u32 	%r33, %r2;
$L__BB0_4:
	.pragma "nounroll";
	mul.wide.s32 	%rd17, %r33, 4;
	add.s64 	%rd18, %rd4, %rd17;
	ld.global.f32 	%f16, [%rd33+-32];
	ld.global.f32 	%f17, [%rd18+-32];
	fma.rn.f32 	%f18, %f16, %f17, %f122;
	ld.global.f32 	%f19, [%rd33+-28];
	ld.global.f32 	%f20, [%rd18+-28];
	fma.rn.f32 	%f21, %f19, %f20, %f18;
	ld.global.f32 	%f22, [%rd33+-24];
	ld.global.f32 	%f23, [%rd18+-24];
	fma.rn.f32 	%f24, %f22, %f23, %f21;
	ld.global.f32 	%f25, [%rd33+-20];
	ld.global.f32 	%f26, [%rd18+-20];
	fma.rn.f32 	%f27, %f25, %f26, %f24;
	ld.global.f32 	%f28, [%rd33+-16];
	ld.global.f32 	%f29, [%rd18+-16];
	fma.rn.f32 	%f30, %f28, %f29, %f27;
	ld.global.f32 	%f31, [%rd33+-12];
	ld.global.f32 	%f32, [%rd18+-12];
	fma.rn.f32 	%f33, %f31, %f32, %f30;
	ld.global.f32 	%f34, [%rd33+-8];
	ld.global.f32 	%f35, [%rd18+-8];
	fma.rn.f32 	%f36, %f34, %f35, %f33;
	ld.global.f32 	%f37, [%rd33+-4];
	ld.global.f32 	%f38, [%rd18+-4];
	fma.rn.f32 	%f39, %f37, %f38, %f36;
	ld.global.f32 	%f40, [%rd33];
	ld.global.f32 	%f41, [%rd18];
	fma.rn.f32 	%f42, %f40, %f41, %f39;
	ld.global.f32 	%f43, [%rd33+4];
	ld.global.f32 	%f44, [%rd18+4];
	fma.rn.f32 	%f45, %f43, %f44, %f42;
	ld.global.f32 	%f46, [%rd33+8];
	ld.global.f32 	%f47, [%rd18+8];
	fma.rn.f32 	%f48, %f46, %f47, %f45;
	ld.global.f32 	%f49, [%rd33+12];
	ld.global.f32 	%f50, [%rd18+12];
	fma.rn.f32 	%f51, %f49, %f50, %f48;
	ld.global.f32 	%f52, [%rd33+16];
	ld.global.f32 	%f53, [%rd18+16];
	fma.rn.f32 	%f54, %f52, %f53, %f51;
	ld.global.f32 	%f55, [%rd33+20];
	ld.global.f32 	%f56, [%rd18+20];
	fma.rn.f32 	%f57, %f55, %f56, %f54;
	ld.global.f32 	%f58, [%rd33+24];
	ld.global.f32 	%f59, [%rd18+24];
	fma.rn.f32 	%f60, %f58, %f59, %f57;
	ld.global.f32 	%f61, [%rd33+28];
	ld.global.f32 	%f62, [%rd18+28];
	fma.rn.f32 	%f122, %f61, %f62, %f60;
	add.s32 	%r34, %r34, 16;
	add.s64 	%rd33, %rd33, 64;
	add.s32 	%r33, %r33, 16;
	setp.ne.s32 	%p4, %r34, 0;
	@%p4 bra 	$L__BB0_4;
$L__BB0_5:
	setp.eq.s32 	%p5, %r3, 0;
	@%p5 bra 	$L__BB0_14;
	and.b32  	%r11, %r23, 7;
	setp.lt.u32 	%p6, %r3, 8;
	@%p6 bra 	$L__BB0_8;
	mul.wide.u32 	%rd19, %r36, 4;
	add.s64 	%rd20, %rd2, %rd19;
	ld.global.f32 	%f64, [%rd20];
	add.s32 	%r29, %r36, %r2;
	mul.wide.s32 	%rd21, %r29, 4;
	add.s64 	%rd22, %rd1, %rd21;
	ld.global.f32 	%f65, [%rd22];
	fma.rn.f32 	%f66, %f64, %f65, %f122;
	ld.global.f32 	%f67, [%rd20+4];
	ld.global.f32 	%f68, [%rd22+4];
	fma.rn.f32 	%f69, %f67, %f68, %f66;
	ld.global.f32 	%f70, [%rd20+8];
	ld.global.f32 	%f71, [%rd22+8];
	fma.rn.f32 	%f72, %f70, %f71, %f69;
	ld.global.f32 	%f73, [%rd20+12];
	ld.global.f32 	%f74, [%rd22+12];
	fma.rn.f32 	%f75, %f73, %f74, %f72;
	ld.global.f32 	%f76, [%rd20+16];
	ld.global.f32 	%f77, [%rd22+16];
	fma.rn.f32 	%f78, %f76, %f77, %f75;
	ld.global.f32 	%f79, [%rd20+20];
	ld.global.f32 	%f80, [%rd22+20];
	fma.rn.f32 	%f81, %f79, %f80, %f78;
	ld.global.f32 	%f82, [%rd20+24];
	ld.global.f32 	%f83, [%rd22+24];
	fma.rn.f32 	%f84, %f82, %f83, %f81;
	ld.global.f32 	%f85, [%rd20+28];
	ld.global.f32 	%f86, [%rd22+28];
	fma.rn.f32 	%f122, %f85, %f86, %f84;
	add.s32 	%r36, %r36, 8;
$L__BB0_8:
	setp.eq.s32 	%p7, %r11, 0;
	@%p7 bra 	$L__BB0_14;
	and.b32  	%r14, %r23, 3;
	setp.lt.u32 	%p8, %r11, 4;
	@%p8 bra 	$L__BB0_11;
	mul.wide.u32 	%rd23, %r36, 4;
	add.s64 	%rd24, %rd2, %rd23;
	ld.global.f32 	%f88, [%rd24];
	add.s32 	%r30, %r36, %r2;
	mul.wide.s32 	%rd25, %r30, 4;
	add.s64 	%rd26, %rd1, %rd25;
	ld.global.f32 	%f89, [%rd26];
	fma.rn.f32 	%f90, %f88, %f89, %f122;
	ld.global.f32 	%f91, [%rd24+4];
	ld.global.f32 	%f92, [%rd26+4];
	fma.rn.f32 	%f93, %f91, %f92, %f90;
	ld.global.f32 	%f94, [%rd24+8];
	ld.global.f32 	%f95, [%rd26+8];
	fma.rn.f32 	%f96, %f94, %f95, %f93;
	ld.global.f32 	%f97, [%rd24+12];
	ld.global.f32 	%f98, [%rd26+12];
	fma.rn.f32 	%f122, %f97, %f98, %f96;
	add.s32 	%r36, %r36, 4;
$L__BB0_11:
	setp.eq.s32 	%p9, %r14, 0;
	@%p9 bra 	$L__BB0_14;
	add.s32 	%r39, %r36, %r2;
	mul.wide.u32 	%rd27, %r36, 4;
	add.s64 	%rd34, %rd2, %rd27;
	neg.s32 	%r38, %r14;
$L__BB0_13:
	.pragma "nounroll";
	mul.wide.s32 	%rd28, %r39, 4;
	add.s64 	%rd29, %rd1, %rd28;
	ld.global.f32 	%f99, [%rd34];
	ld.global.f32 	%f100, [%rd29];
	fma.rn.f32 	%f122, %f99, %f100, %f122;
	add.s32 	%r39, %r39, 1;
	add.s64 	%rd34, %rd34, 4;
	add.s32 	%r38, %r38, 1;
	setp.ne.s32 	%p10, %r38, 0;
	@%p10 bra 	$L__BB0_13;
$L__BB0_14:
	fma.rn.f32 	%f101, %f122, 0fBBBB989D, 0f3F000000;
	cvt.sat.f32.f32 	%f102, %f101;
	mov.f32 	%f103, 0f4B400001;
	mov.f32 	%f104, 0f437C0000;
	fma.rm.f32 	%f105, %f102, %f104, %f103;
	add.f32 	%f106, %f105, 0fCB40007F;
	neg.f32 	%f107, %f106;
	fma.rn.f32 	%f108, %f122, 0fBFB8AA3B, %f107;
	fma.rn.f32 	%f109, %f122, 0fB2A57060, %f108;
	mov.b32 	%r31, %f105;
	shl.b32 	%r32, %r31, 23;
	mov.b32 	%f110, %r32;
	ex2.approx.ftz.f32 	%f111, %f109;
	fma.rn.f32 	%f112, %f111, %f110, 0f3F800000;
	rcp.rn.f32 	%f113, %f112;
	cvta.to.global.u64 	%rd30, %rd11;
	add.s64 	%rd32, %rd30, %rd15;
	st.global.f32 	[%rd32], %f113;
$L__BB0_15:
	ret;

}
	// .globl	_Z13backwardLayerPfS_S_S_ii
.visible .entry _Z13backwardLayerPfS_S_S_ii(
	.param .u64 .ptr .align 1 _Z13backwardLayerPfS_S_S_ii_param_0,
	.param .u64 .ptr .align 1 _Z13backwardLayerPfS_S_S_ii_param_1,
	.param .u64 .ptr .align 1 _Z13backwardLayerPfS_S_S_ii_param_2,
	.param .u64 .ptr .align 1 _Z13backwardLayerPfS_S_S_ii_param_3,
	.param .u32 _Z13backwardLayerPfS_S_S_ii_param_4,
	.param .u32 _Z13backwardLayerPfS_S_S_ii_param_5
)
{
	.reg .pred 	%p<11>;
	.reg .b32 	%r<40>;
	.reg .b32 	%f<130>;
	.reg .b64 	%rd<61>;

	ld.param.u64 	%rd9, [_Z13backwardLayerPfS_S_S_ii_param_0];
	ld.param.u64 	%rd11, [_Z13backwardLayerPfS_S_S_ii_param_1];
	ld.param.u64 	%rd12, [_Z13backwardLayerPfS_S_S_ii_param_2];
	ld.param.u64 	%rd10, [_Z13backwardLayerPfS_S_S_ii_param_3];
	ld.param.u32 	%r23, [_Z13backwardLayerPfS_S_S_ii_param_4];
	ld.param.u32 	%r24, [_Z13backwardLayerPfS_S_S_ii_param_5];
	cvta.to.global.u64 	%rd1, %rd11;
	cvta.to.global.u64 	%rd2, %rd12;
	mov.u32 	%r25, %ctaid.x;
	mov.u32 	%r26, %ntid.x;
	mov.u32 	%r27, %tid.x;
	mad.lo.s32 	%r1, %r25, %r26, %r27;
	setp.ge.s32 	%p1, %r1, %r23;
	@%p1 bra 	$L__BB1_15;
	setp.lt.s32 	%p2, %r24, 1;
	mov.f32 	%f129, 0f00000000;
	@%p2 bra 	$L__BB1_14;
	and.b32  	%r2, %r24, 15;
	setp.lt.u32 	%p3, %r24, 16;
	mov.f32 	%f129, 0f00000000;
	mov.b32 	%r36, 0;
	@%p3 bra 	$L__BB1_5;
	and.b32  	%r36, %r24, 2147483632;
	neg.s32 	%r34, %r36;
	shl.b32 	%r5, %r23, 4;
	add.s64 	%rd59, %rd2, 32;
	mov.f32 	%f129, 0f00000000;
	mul.wide.s32 	%rd15, %r23, 4;
	mov.u32 	%r33, %r1;
$L__BB1_4:
	.pragma "nounroll";
	ld.global.f32 	%f18, [%rd59+-32];
	mul.wide.s32 	%rd13, %r33, 4;
	add.s64 	%rd14, %rd1, %rd13;
	ld.global.f32 	%f19, [%rd14];
	fma.rn.f32 	%f20, %f18, %f19, %f129;
	ld.global.f32 	%f21, [%rd59+-28];
	add.s64 	%rd16, %rd14, %rd15;
	ld.global.f32 	%f22, [%rd16];
	fma.rn.f32 	%f23, %f21, %f22, %f20;
	ld.global.f32 	%f24, [%rd59+-24];
	add.s64 	%rd17, %rd16, %rd15;
	ld.global.f32 	%f25, [%rd17];
	fma.rn.f32 	%f26, %f24, %f25, %f23;
	ld.global.f32 	%f27, [%rd59+-20];
	add.s64 	%rd18, %rd17, %rd15;
	ld.global.f32 	%f28, [%rd18];
	fma.rn.f32 	%f29, %f27, %f28, %f26;
	ld.global.f32 	%f30, [%rd59+-16];
	add.s64 	%rd19, %rd18, %rd15;
	ld.global.f32 	%f31, [%rd19];
	fma.rn.f32 	%f32, %f30, %f31, %f29;
	ld.global.f32 	%f33, [%rd59+-12];
	add.s64 	%rd20, %rd19, %rd15;
	ld.global.f32 	%f34, [%rd20];
	fma.rn.f32 	%f35, %f33, %f34, %f32;
	ld.global.f32 	%f36, [%rd59+-8];
	add.s64 	%rd21, %rd20, %rd15;
	ld.global.f32 	%f37, [%rd21];
	fma.rn.f32 	%f38, %f36, %f37, %f35;
	ld.global.f32 	%f39, [%rd59+-4];
	add.s64 	%rd22, %rd21, %rd15;
	ld.global.f32 	%f40, [%rd22];
	fma.rn.f32 	%f41, %f39, %f40, %f38;
	ld.global.f32 	%f42, [%rd59];
	add.s64 	%rd23, %rd22, %rd15;
	ld.global.f32 	%f43, [%rd23];
	fma.rn.f32 	%f44, %f42, %f43, %f41;
	ld.global.f32 	%f45, [%rd59+4];
	add.s64 	%rd24, %rd23, %rd15;
	ld.global.f32 	%f46, [%rd24];
	fma.rn.f32 	%f47, %f45, %f46, %f44;
	ld.global.f32 	%f48, [%rd59+8];
	add.s64 	%rd25, %rd24, %rd15;
	ld.global.f32 	%f49, [%rd25];
	fma.rn.f32 	%f50, %f48, %f49, %f47;
	ld.global.f32 	%f51, [%rd59+12];
	add.s64 	%rd26, %rd25, %rd15;
	ld.global.f32 	%f52, [%rd26];
	fma.rn.f32 	%f53, %f51, %f52, %f50;
	ld.global.f32 	%f54, [%rd59+16];
	add.s64 	%rd27, %rd26, %rd15;
	ld.global.f32 	%f55, [%rd27];
	fma.rn.f32 	%f56, %f54, %f55, %f53;
	ld.global.f32 	%f57, [%rd59+20];
	add.s64 	%rd28, %rd27, %rd15;
	ld.global.f32 	%f58, [%rd28];
	fma.rn.f32 	%f59, %f57, %f58, %f56;
	ld.global.f32 	%f60, [%rd59+24];
	add.s64 	%rd29, %rd28, %rd15;
	ld.global.f32 	%f61, [%rd29];
	fma.rn.f32 	%f62, %f60, %f61, %f59;
	ld.global.f32 	%f63, [%rd59+28];
	add.s64 	%rd30, %rd29, %rd15;
	ld.global.f32 	%f64, [%rd30];
	fma.rn.f32 	%f129, %f63, %f64, %f62;
	add.s32 	%r34, %r34, 16;
	add.s32 	%r33, %r33, %r5;
	add.s64 	%rd59, %rd59, 64;
	setp.ne.s32 	%p4, %r34, 0;
	@%p4 bra 	$L__BB1_4;
$L__BB1_5:
	setp.eq.s32 	%p5, %r2, 0;
	@%p5 bra 	$L__BB1_14;
	and.b32  	%r11, %r24, 7;
	setp.lt.u32 	%p6, %r2, 8;
	@%p6 bra 	$L__BB1_8;
	mul.wide.u32 	%rd31, %r36, 4;
	add.s64 	%rd32, %rd2, %rd31;
	ld.global.f32 	%f66, [%rd32];
	mad.lo.s32 	%r29, %r36, %r23, %r1;
	mul.wide.s32 	%rd33, %r29, 4;
	add.s64 	%rd34, %rd1, %rd33;
	ld.global.f32 	%f67, [%rd34];
	fma.rn.f32 	%f68, %f66, %f67, %f129;
	ld.global.f32 	%f69, [%rd32+4];
	mul.wide.s32 	%rd35, %r23, 4;
	add.s64 	%rd36, %rd34, %rd35;
	ld.global.f32 	%f70, [%rd36];
	fma.rn.f32 	%f71, %f69, %f70, %f68;
	ld.global.f32 	%f72, [%rd32+8];
	add.s64 	%rd37, %rd36, %rd35;
	ld.global.f32 	%f73, [%rd37];
	fma.rn.f32 	%f74, %f72, %f73, %f71;
	ld.global.f32 	%f75, [%rd32+12];
	add.s64 	%rd38, %rd37, %rd35;
	ld.global.f32 	%f76, [%rd38];
	fma.rn.f32 	%f77, %f75, %f76, %f74;
	ld.global.f32 	%f78, [%rd32+16];
	add.s64 	%rd39, %rd38, %rd35;
	ld.global.f32 	%f79, [%rd39];
	fma.rn.f32 	%f80, %f78, %f79, %f77;
	ld.global.f32 	%f81, [%rd32+20];
	add.s64 	%rd40, %rd39, %rd35;
	ld.global.f32 	%f82, [%rd40];
	fma.rn.f32 	%f83, %f81, %f82, %f80;
	ld.global.f32 	%f84, [%rd32+24];
	add.s64 	%rd41, %rd40, %rd35;
	ld.global.f32 	%f85, [%rd41];
	fma.rn.f32 	%f86, %f84, %f85, %f83;
	ld.global.f32 	%f87, [%rd32+28];
	add.s64 	%rd42, %rd41, %rd35;
	ld.global.f32 	%f88, [%rd42];
	fma.rn.f32 	%f129, %f87, %f88, %f86;
	add.s32 	%r36, %r36, 8;
$L__BB1_8:
	setp.eq.s32 	%p7, %r11, 0;
	@%p7 bra 	$L__BB1_14;
	and.b32  	%r14, %r24, 3;
	setp.lt.u32 	%p8, %r11, 4;
	@%p8 bra 	$L__BB1_11;
	mul.wide.u32 	%rd43, %r36, 4;
	add.s64 	%rd44, %rd2, %rd43;
	ld.global.f32 	%f90, [%rd44];
	mad.lo.s32 	%r30, %r36, %r23, %r1;
	mul.wide.s32 	%rd45, %r30, 4;
	add.s64 	%rd46, %rd1, %rd45;
	ld.global.f32 	%f91, [%rd46];
	fma.rn.f32 	%f92, %f90, %f91, %f129;
	ld.global.f32 	%f93, [%rd44+4];
	mul.wide.s32 	%rd47, %r23, 4;
	add.s64 	%rd48, %rd46, %rd47;
	ld.global.f32 	%f94, [%rd48];
	fma.rn.f32 	%f95, %f93, %f94, %f92;
	ld.global.f32 	%f96, [%rd44+8];
	add.s64 	%rd49, %rd48, %rd47;
	ld.global.f32 	%f97, [%rd49];
	fma.rn.f32 	%f98, %f96, %f97, %f95;
	ld.global.f32 	%f99, [%rd44+12];
	add.s64 	%rd50, %rd49, %rd47;
	ld.global.f32 	%f100, [%rd50];
	fma.rn.f32 	%f129, %f99, %f100, %f98;
	add.s32 	%r36, %r36, 4;
$L__BB1_11:
	setp.eq.s32 	%p9, %r14, 0;
	@%p9 bra 	$L__BB1_14;
	mad.lo.s32 	%r39, %r36, %r23, %r1;
	mul.wide.u32 	%rd51, %r36, 4;
	add.s64 	%rd60, %rd2, %rd51;
	neg.s32 	%r38, %r14;
$L__BB1_13:
	.pragma "nounroll";
	ld.global.f32 	%f101, [%rd60];
	mul.wide.s32 	%rd52, %r39, 4;
	add.s64 	%rd53, %rd1, %rd52;
	ld.global.f32 	%f102, [%rd53];
	fma.rn.f32 	%f129, %f101, %f102, %f129;
	add.s32 	%r39, %r39, %r23;
	add.s64 	%rd60, %rd60, 4;
	add.s32 	%r38, %r38, 1;
	setp.ne.s32 	%p10, %r38, 0;
	@%p10 bra 	$L__BB1_13;
$L__BB1_14:
	cvta.to.global.u64 	%rd54, %rd9;
	mul.wide.s32 	%rd55, %r1, 4;
	add.s64 	%rd56, %rd54, %rd55;
	ld.global.f32 	%f103, [%rd56];
	fma.rn.f32 	%f104, %f103, 0fBBBB989D, 0f3F000000;
	cvt.sat.f32.f32 	%f105, %f104;
	mov.f32 	%f106, 0f4B400001;
	mov.f32 	%f107, 0f437C0000;
	fma.rm.f32 	%f108, %f105, %f107, %f106;
	add.f32 	%f109, %f108, 0fCB40007F;
	neg.f32 	%f110, %f109;
	fma.rn.f32 	%f111, %f103, 0fBFB8AA3B, %f110;
	fma.rn.f32 	%f112, %f103, 0fB2A57060, %f111;
	mov.b32 	%r31, %f108;
	shl.b32 	%r32, %r31, 23;
	mov.b32 	%f113, %r32;
	ex2.approx.ftz.f32 	%f114, %f112;
	fma.rn.f32 	%f115, %f114, %f113, 0f3F800000;
	rcp.rn.f32 	%f116, %f115;
	mov.f32 	%f117, 0f3F800000;
	sub.f32 	%f118, %f117, %f116;
	mul.f32 	%f119, %f116, %f118;
	mul.f32 	%f120, %f129, %f119;
	cvta.to.global.u64 	%rd57, %rd10;
	add.s64 	%rd58, %rd57, %rd55;
	st.global.f32 	[%rd58], %f120;
$L__BB1_15:
	ret;

}
	// .globl	_Z13updateWeightsPfS_S_iif
.visible .entry _Z13updateWeightsPfS_S_iif(
	.param .u64 .ptr .align 1 _Z13updateWeightsPfS_S_iif_param_0,
	.param .u64 .ptr .align 1 _Z13updateWeightsPfS_S_iif_param_1,
	.param .u64 .ptr .align 1 _Z13updateWeightsPfS_S_iif_param_2,
	.param .u32 _Z13updateWeightsPfS_S_iif_param_3,
	.param .u32 _Z13updateWeightsPfS_S_iif_param_4,
	.param .f32 _Z13updateWeightsPfS_S_iif_param_5
)
{
	.reg .pred 	%p<12>;
	.reg .b32 	%r<31>;
	.reg .b32 	%f<77>;
	.reg .b64 	%rd<28>;

	ld.param.u64 	%rd9, [_Z13updateWeightsPfS_S_iif_param_0];
	ld.param.u64 	%rd10, [_Z13updateWeightsPfS_S_iif_param_1];
	ld.param.u64 	%rd8, [_Z13updateWeightsPfS_S_iif_param_2];
	ld.param.u32 	%r16, [_Z13updateWeightsPfS_S_iif_param_3];
	ld.param.u32 	%r17, [_Z13updateWeightsPfS_S_iif_param_4];
	ld.param.f32 	%f1, [_Z13updateWeightsPfS_S_iif_param_5];
	cvta.to.global.u64 	%rd1, %rd9;
	cvta.to.global.u64 	%rd2, %rd10;
	mov.u32 	%r18, %ctaid.x;
	mov.u32 	%r19, %ntid.x;
	mov.u32 	%r20, %tid.x;
	mad.lo.s32 	%r1, %r18, %r19, %r20;
	setp.ge.s32 	%p1, %r1, %r17;
	setp.lt.s32 	%p2, %r16, 1;
	or.pred  	%p3, %p1, %p2;
	@%p3 bra 	$L__BB2_12;
	cvta.to.global.u64 	%rd11, %rd8;
	mul.wide.s32 	%rd12, %r1, 4;
	add.s64 	%rd3, %rd11, %rd12;
	mul.lo.s32 	%r2, %r16, %r1;
	and.b32  	%r3, %r16, 7;
	setp.lt.u32 	%p4, %r16, 8;
	mov.b32 	%r29, 0;
	@%p4 bra 	$L__BB2_4;
	and.b32  	%r29, %r16, 2147483640;
	neg.s32 	%r27, %r29;
	add.s64 	%rd27, %rd2, 16;
	add.s64 	%rd5, %rd1, 16;
	mov.u32 	%r26, %r2;
$L__BB2_3:
	.pragma "nounroll";
	mul.wide.s32 	%rd13, %r26, 4;
	add.s64 	%rd14, %rd5, %rd13;
	ld.global.f32 	%f2, [%rd3];
	mul.f32 	%f3, %f1, %f2;
	ld.global.f32 	%f4, [%rd27+-16];
	ld.global.f32 	%f5, [%rd14+-16];
	fma.rn.f32 	%f6, %f3, %f4, %f5;
	st.global.f32 	[%rd14+-16], %f6;
	ld.global.f32 	%f7, [%rd3];
	mul.f32 	%f8, %f1, %f7;
	ld.global.f32 	%f9, [%rd27+-12];
	ld.global.f32 	%f10, [%rd14+-12];
	fma.rn.f32 	%f11, %f8, %f9, %f10;
	st.global.f32 	[%rd14+-12], %f11;
	ld.global.f32 	%f12, [%rd3];
	mul.f32 	%f13, %f1, %f12;
	ld.global.f32 	%f14, [%rd27+-8];
	ld.global.f32 	%f15, [%rd14+-8];
	fma.rn.f32 	%f16, %f13, %f14, %f15;
	st.global.f32 	[%rd14+-8], %f16;
	ld.global.f32 	%f17, [%rd3];
	mul.f32 	%f18, %f1, %f17;
	ld.global.f32 	%f19, [%rd27+-4];
	ld.global.f32 	%f20, [%rd14+-4];
	fma.rn.f32 	%f21, %f18, %f19, %f20;
	st.global.f32 	[%rd14+-4], %f21;
	ld.global.f32 	%f22, [%rd3];
	mul.f32 	%f23, %f1, %f22;
	ld.global.f32 	%f24, [%rd27];
	ld.global.f32 	%f25, [%rd14];
	fma.rn.f32 	%f26, %f23, %f24, %f25;
	st.global.f32 	[%rd14], %f26;
	ld.global.f32 	%f27, [%rd3];
	mul.f32 	%f28, %f1, %f27;
	ld.global.f32 	%f29, [%rd27+4];
	ld.global.f32 	%f30, [%rd14+4];
	fma.rn.f32 	%f31, %f28, %f29, %f30;
	st.global.f32 	[%rd14+4], %f31;
	ld.global.f32 	%f32, [%rd3];
	mul.f32 	%f33, %f1, %f32;
	ld.global.f32 	%f34, [%rd27+8];
	ld.global.f32 	%f35, [%rd14+8];
	fma.rn.f32 	%f36, %f33, %f34, %f35;
	st.global.f32 	[%rd14+8], %f36;
	ld.global.f32 	%f37, [%rd3];
	mul.f32 	%f38, %f1, %f37;
	ld.global.f32 	%f39, [%rd27+12];
	ld.global.f32 	%f40, [%rd14+12];
	fma.rn.f32 	%f41, %f38, %f39, %f40;
	st.global.f32 	[%rd14+12], %f41;
	add.s32 	%r27, %r27, 8;
	add.s64 	%rd27, %rd27, 32;
	add.s32 	%r26, %r26, 8;
	setp.ne.s32 	%p5, %r27, 0;
	@%p5 bra 	$L__BB2_3;
$L__BB2_4:
	setp.eq.s32 	%p6, %r3, 0;
	@%p6 bra 	$L__BB2_12;
	and.b32  	%r11, %r16, 3;
	setp.lt.u32 	%p7, %r3, 4;
	@%p7 bra 	$L__BB2_7;
	ld.global.f32 	%f42, [%rd3];
	mul.f32 	%f43, %f1, %f42;
	mul.wide.u32 	%rd15, %r29, 4;
	add.s64 	%rd16, %rd2, %rd15;
	ld.global.f32 	%f44, [%rd16];
	add.s32 	%r22, %r29, %r2;
	mul.wide.s32 	%rd17, %r22, 4;
	add.s64 	%rd18, %rd1, %rd17;
	ld.global.f32 	%f45, [%rd18];
	fma.rn.f32 	%f46, %f43, %f44, %f45;
	st.global.f32 	[%rd18], %f46;
	ld.global.f32 	%f47, [%rd3];
	mul.f32 	%f48, %f1, %f47;
	ld.global.f32 	%f49, [%rd16+4];
	ld.global.f32 	%f50, [%rd18+4];
	fma.rn.f32 	%f51, %f48, %f49, %f50;
	st.global.f32 	[%rd18+4], %f51;
	ld.global.f32 	%f52, [%rd3];
	mul.f32 	%f53, %f1, %f52;
	ld.global.f32 	%f54, [%rd16+8];
	ld.global.f32 	%f55, [%rd18+8];
	fma.rn.f32 	%f56, %f53, %f54, %f55;
	st.global.f32 	[%rd18+8], %f56;
	ld.global.f32 	%f57, [%rd3];
	mul.f32 	%f58, %f1, %f57;
	ld.global.f32 	%f59, [%rd16+12];
	ld.global.f32 	%f60, [%rd18+12];
	fma.rn.f32 	%f61, %f58, %f59, %f60;
	st.global.f32 	[%rd18+12], %f61;
	add.s32 	%r29, %r29, 4;
$L__BB2_7:
	setp.eq.s32 	%p8, %r11, 0;
	@%p8 bra 	$L__BB2_12;
	setp.eq.s32 	%p9, %r11, 1;
	@%p9 bra 	$L__BB2_10;
	ld.global.f32 	%f62, [%rd3];
	mul.f32 	%f63, %f1, %f62;
	mul.wide.u32 	%rd19, %r29, 4;
	add.s64 	%rd20, %rd2, %rd19;
	ld.global.f32 	%f64, [%rd20];
	add.s32 	%r23, %r29, %r2;
	mul.wide.s32 	%rd21, %r23, 4;
	add.s64 	%rd22, %rd1, %rd21;
	ld.global.f32 	%f65, [%rd22];
	fma.rn.f32 	%f66, %f63, %f64, %f65;
	st.global.f32 	[%rd22], %f66;
	ld.global.f32 	%f67, [%rd3];
	mul.f32 	%f68, %f1, %f67;
	ld.global.f32 	%f69, [%rd20+4];
	ld.global.f32 	%f70, [%rd22+4];
	fma.rn.f32 	%f71, %f68, %f69, %f70;
	st.global.f32 	[%rd22+4], %f71;
	add.s32 	%r29, %r29, 2;
$L__BB2_10:
	and.b32  	%r24, %r16, 1;
	setp.eq.b32 	%p10, %r24, 1;
	not.pred 	%p11, %p10;
	@%p11 bra 	$L__BB2_12;
	ld.global.f32 	%f72, [%rd3];
	mul.f32 	%f73, %f1, %f72;
	mul.wide.u32 	%rd23, %r29, 4;
	add.s64 	%rd24, %rd2, %rd23;
	ld.global.f32 	%f74, [%rd24];
	add.s32 	%r25, %r29, %r2;
	mul.wide.s32 	%rd25, %r25, 4;
	add.s64 	%rd26, %rd1, %rd25;
	ld.global.f32 	%f75, [%rd26];
	fma.rn.f32 	%f76, %f73, %f74, %f75;
	st.global.f32 	[%rd26], %f76;
$L__BB2_12:
	ret;

}


// ===== COMPILED SASS (sm_100) =====

	.target	sm_100

	.elftype	@"ET_EXEC"


//--------------------- .note.nv.tkinfo           --------------------------
	.section	.note.nv.tkinfo,"",@"SHT_NOTE"
	.sectionflags	@"SHF_NOTE_NV_TKINFO"
	.tkinfo
        /*0018*/ 	.word	0x00000002
        /*0030*/ 	.string	""
        /*0030*/ 	.string	"ptxas"
        /*0030*/ 	.string	"Cuda compilation tools, release 13.0, V13.0.88"
        /*0030*/ 	.string	"Build cuda_13.0.r13.0/compiler.36424714_0"
        /*0030*/ 	.string	"-arch sm_100 -m 64 "



//--------------------- .note.nv.cuinfo           --------------------------
	.section	.note.nv.cuinfo,"",@"SHT_NOTE"
	.sectionflags	@"SHF_NOTE_NV_CUINFO"
        /*0018*/ 	.short	0x0002
        /*001a*/ 	.short	0x0064
        /*001c*/ 	.short	0x0082
	.zero		2


//--------------------- .nv.info                  --------------------------
	.section	.nv.info,"",@"SHT_CUDA_INFO"
	.align	4


	//----- nvinfo : EIATTR_REGCOUNT
	.align		4
        /*0000*/ 	.byte	0x04, 0x2f
        /*0002*/ 	.short	(.L_1 - .L_0)
	.align		4
.L_0:
        /*0004*/ 	.word	index@(_Z12forwardLayerPfS_S_S_ii)
        /*0008*/ 	.word	0x0000001f


	//----- nvinfo : EIATTR_FRAME_SIZE
	.align		4
.L_1:
        /*000c*/ 	.byte	0x04, 0x11
        /*000e*/ 	.short	(.L_3 - .L_2)
	.align		4
.L_2:
        /*0010*/ 	.word	index@($__internal_1_$__cuda_sm20_rcp_rn_f32_slowpath)
        /*0014*/ 	.word	0x00000000


	//----- nvinfo : EIATTR_FRAME_SIZE
	.align		4
.L_3:
        /*0018*/ 	.byte	0x04, 0x11
        /*001a*/ 	.short	(.L_5 - .L_4)
	.align		4
.L_4:
        /*001c*/ 	.word	index@(_Z12forwardLayerPfS_S_S_ii)
        /*0020*/ 	.word	0x00000000


	//----- nvinfo : EIATTR_REGCOUNT
	.align		4
.L_5:
        /*0024*/ 	.byte	0x04, 0x2f
        /*0026*/ 	.short	(.L_7 - .L_6)
	.align		4
.L_6:
        /*0028*/ 	.word	index@(_Z13backwardLayerPfS_S_S_ii)
        /*002c*/ 	.word	0x00000020


	//----- nvinfo : EIATTR_FRAME_SIZE
	.align		4
.L_7:
        /*0030*/ 	.byte	0x04, 0x11
        /*0032*/ 	.short	(.L_9 - .L_8)
	.align		4
.L_8:
        /*0034*/ 	.word	index@($__internal_0_$__cuda_sm20_rcp_rn_f32_slowpath)
        /*0038*/ 	.word	0x00000000


	//----- nvinfo : EIATTR_FRAME_SIZE
	.align		4
.L_9:
        /*003c*/ 	.byte	0x04, 0x11
        /*003e*/ 	.short	(.L_11 - .L_10)
	.align		4
.L_10:
        /*0040*/ 	.word	index@(_Z13backwardLayerPfS_S_S_ii)
        /*0044*/ 	.word	0x00000000


	//----- nvinfo : EIATTR_REGCOUNT
	.align		4
.L_11:
        /*0048*/ 	.byte	0x04, 0x2f
        /*004a*/ 	.short	(.L_13 - .L_12)
	.align		4
.L_12:
        /*004c*/ 	.word	index@(_Z13updateWeightsPfS_S_iif)
        /*0050*/ 	.word	0x00000016


	//----- nvinfo : EIATTR_FRAME_SIZE
	.align		4
.L_13:
        /*0054*/ 	.byte	0x04, 0x11
        /*0056*/ 	.short	(.L_15 - .L_14)
	.align		4
.L_14:
        /*0058*/ 	.word	index@(_Z13updateWeightsPfS_S_iif)
        /*005c*/ 	.word	0x00000000


	//----- nvinfo : EIATTR_MIN_STACK_SIZE
	.align		4
.L_15:
        /*0060*/ 	.byte	0x04, 0x12
        /*0062*/ 	.short	(.L_17 - .L_16)
	.align		4
.L_16:
        /*0064*/ 	.word	index@(_Z13updateWeightsPfS_S_iif)
        /*0068*/ 	.word	0x00000000


	//----- nvinfo : EIATTR_MIN_STACK_SIZE
	.align		4
.L_17:
        /*006c*/ 	.byte	0x04, 0x12
        /*006e*/ 	.short	(.L_19 - .L_18)
	.align		4
.L_18:
        /*0070*/ 	.word	index@(_Z13backwardLayerPfS_S_S_ii)
        /*0074*/ 	.word	0x00000000


	//----- nvinfo : EIATTR_MIN_STACK_SIZE
	.align		4
.L_19:
        /*0078*/ 	.byte	0x04, 0x12
        /*007a*/ 	.short	(.L_21 - .L_20)
	.align		4
.L_20:
        /*007c*/ 	.word	index@(_Z12forwardLayerPfS_S_S_ii)
        /*0080*/ 	.word	0x00000000
.L_21:


//--------------------- .nv.compat                --------------------------
	.section	.nv.compat,"",@"SHT_CUDA_COMPAT_INFO"
	.align	4
        /*0000*/ 	.byte	0x02, 0x09, 0x00, 0x00, 0x02, 0x02, 0x01, 0x00, 0x02, 0x05, 0x05, 0x00, 0x03, 0x07, 0x01, 0x01
        /*0010*/ 	.byte	0x02, 0x03, 0x00, 0x00, 0x02, 0x06, 0x01, 0x00, 0x04, 0x0b, 0x08, 0x00, 0x09, 0x00, 0x00, 0x00
        /*0020*/ 	.byte	0x00, 0x00, 0x00, 0x00


//--------------------- .nv.info._Z13updateWeightsPfS_S_iif --------------------------
	.section	.nv.info._Z13updateWeightsPfS_S_iif,"",@"SHT_CUDA_INFO"
	.sectionflags	@""
	.align	4


	//----- nvinfo : EIATTR_CUDA_API_VERSION
	.align		4
        /*0000*/ 	.byte	0x04, 0x37
        /*0002*/ 	.short	(.L_23 - .L_22)
.L_22:
        /*0004*/ 	.word	0x00000082


	//----- nvinfo : EIATTR_KPARAM_INFO
	.align		4
.L_23:
        /*0008*/ 	.byte	0x04, 0x17
        /*000a*/ 	.short	(.L_25 - .L_24)
.L_24:
        /*000c*/ 	.word	0x00000000
        /*0010*/ 	.short	0x0005
        /*0012*/ 	.short	0x0020
        /*0014*/ 	.byte	0x00, 0xf0, 0x11, 0x00


	//----- nvinfo : EIATTR_KPARAM_INFO
	.align		4
.L_25:
        /*0018*/ 	.byte	0x04, 0x17
        /*001a*/ 	.short	(.L_27 - .L_26)
.L_26:
        /*001c*/ 	.word	0x00000000
        /*0020*/ 	.short	0x0004
        /*0022*/ 	.short	0x001c
        /*0024*/ 	.byte	0x00, 0xf0, 0x11, 0x00


	//----- nvinfo : EIATTR_KPARAM_INFO
	.align		4
.L_27:
        /*0028*/ 	.byte	0x04, 0x17
        /*002a*/ 	.short	(.L_29 - .L_28)
.L_28:
        /*002c*/ 	.word	0x00000000
        /*0030*/ 	.short	0x0003
        /*0032*/ 	.short	0x0018
        /*0034*/ 	.byte	0x00, 0xf0, 0x11, 0x00


	//----- nvinfo : EIATTR_KPARAM_INFO
	.align		4
.L_29:
        /*0038*/ 	.byte	0x04, 0x17
        /*003a*/ 	.short	(.L_31 - .L_30)
.L_30:
        /*003c*/ 	.word	0x00000000
        /*0040*/ 	.short	0x0002
        /*0042*/ 	.short	0x0010
        /*0044*/ 	.byte	0x00, 0xf5, 0x21, 0x00


	//----- nvinfo : EIATTR_KPARAM_INFO
	.align		4
.L_31:
        /*0048*/ 	.byte	0x04, 0x17
        /*004a*/ 	.short	(.L_33 - .L_32)
.L_32:
        /*004c*/ 	.word	0x00000000
        /*0050*/ 	.short	0x0001
        /*0052*/ 	.short	0x0008
        /*0054*/ 	.byte	0x00, 0xf5, 0x21, 0x00


	//----- nvinfo : EIATTR_KPARAM_INFO
	.align		4
.L_33:
        /*0058*/ 	.byte	0x04, 0x17
        /*005a*/ 	.short	(.L_35 - .L_34)
.L_34:
        /*005c*/ 	.word	0x00000000
        /*0060*/ 	.short	0x0000
        /*0062*/ 	.short	0x0000
        /*0064*/ 	.byte	0x00, 0xf5, 0x21, 0x00


	//----- nvinfo : EIATTR_SPARSE_MMA_MASK
	.align		4
.L_35:
        /*0068*/ 	.byte	0x03, 0x50
        /*006a*/ 	.short	0x0000


	//----- nvinfo : EIATTR_MAXREG_COUNT
	.align		4
        /*006c*/ 	.byte	0x03, 0x1b
        /*006e*/ 	.short	0x00ff


	//----- nvinfo : EIATTR_MERCURY_ISA_VERSION
	.align		4
        /*0070*/ 	.byte	0x03, 0x5f
        /*0072*/ 	.short	0x0101


	//----- nvinfo : EIATTR_VRC_CTA_INIT_COUNT
	.align		4
        /*0074*/ 	.byte	0x02, 0x4a
	.zero		1
	.zero		1


	//----- nvinfo : EIATTR_EXIT_INSTR_OFFSETS
	.align		4
        /*0078*/ 	.byte	0x04, 0x1c
        /*007a*/ 	.short	(.L_37 - .L_36)


	//   ....[0]....
.L_36:
        /*007c*/ 	.word	0x00000080


	//   ....[1]....
        /*0080*/ 	.word	0x00000560


	//   ....[2]....
        /*0084*/ 	.word	0x000007a0


	//   ....[3]....
        /*0088*/ 	.word	0x00000920


	//   ....[4]....
        /*008c*/ 	.word	0x000009f0


	//----- nvinfo : EIATTR_CBANK_PARAM_SIZE
	.align		4
.L_37:
        /*0090*/ 	.byte	0x03, 0x19
        /*0092*/ 	.short	0x0024


	//----- nvinfo : EIATTR_PARAM_CBANK
	.align		4
        /*0094*/ 	.byte	0x04, 0x0a
        /*0096*/ 	.short	(.L_39 - .L_38)
	.align		4
.L_38:
        /*0098*/ 	.word	index@(.nv.constant0._Z13updateWeightsPfS_S_iif)
        /*009c*/ 	.short	0x0380
        /*009e*/ 	.short	0x0024


	//----- nvinfo : EIATTR_SW_WAR
	.align		4
.L_39:
        /*00a0*/ 	.byte	0x04, 0x36
        /*00a2*/ 	.short	(.L_41 - .L_40)
.L_40:
        /*00a4*/ 	.word	0x00000008
.L_41:


//--------------------- .nv.info._Z13backwardLayerPfS_S_S_ii --------------------------
	.section	.nv.info._Z13backwardLayerPfS_S_S_ii,"",@"SHT_CUDA_INFO"
	.sectionflags	@""
	.align	4


	//----- nvinfo : EIATTR_CUDA_API_VERSION
	.align		4
        /*0000*/ 	.byte	0x04, 0x37
        /*0002*/ 	.short	(.L_43 - .L_42)
.L_42:
        /*0004*/ 	.word	0x00000082


	//----- nvinfo : EIATTR_KPARAM_INFO
	.align		4
.L_43:
        /*0008*/ 	.byte	0x04, 0x17
        /*000a*/ 	.short	(.L_45 - .L_44)
.L_44:
        /*000c*/ 	.word	0x00000000
        /*0010*/ 	.short	0x0005
        /*0012*/ 	.short	0x0024
        /*0014*/ 	.byte	0x00, 0xf0, 0x11, 0x00


	//----- nvinfo : EIATTR_KPARAM_INFO
	.align		4
.L_45:
        /*0018*/ 	.byte	0x04, 0x17
        /*001a*/ 	.short	(.L_47 - .L_46)
.L_46:
        /*001c*/ 	.word	0x00000000
        /*0020*/ 	.short	0x0004
        /*0022*/ 	.short	0x0020
        /*0024*/ 	.byte	0x00, 0xf0, 0x11, 0x00


	//----- nvinfo : EIATTR_KPARAM_INFO
	.align		4
.L_47:
        /*0028*/ 	.byte	0x04, 0x17
        /*002a*/ 	.short	(.L_49 - .L_48)
.L_48:
        /*002c*/ 	.word	0x00000000
        /*0030*/ 	.short	0x0003
        /*0032*/ 	.short	0x0018
        /*0034*/ 	.byte	0x00, 0xf5, 0x21, 0x00


	//----- nvinfo : EIATTR_KPARAM_INFO
	.align		4
.L_49:
        /*0038*/ 	.byte	0x04, 0x17
        /*003a*/ 	.short	(.L_51 - .L_50)
.L_50:
        /*003c*/ 	.word	0x00000000
        /*0040*/ 	.short	0x0002
        /*0042*/ 	.short	0x0010
        /*0044*/ 	.byte	0x00, 0xf5, 0x21, 0x00


	//----- nvinfo : EIATTR_KPARAM_INFO
	.align		4
.L_51:
        /*0048*/ 	.byte	0x04, 0x17
        /*004a*/ 	.short	(.L_53 - .L_52)
.L_52:
        /*004c*/ 	.word	0x00000000
        /*0050*/ 	.short	0x0001
        /*0052*/ 	.short	0x0008
        /*0054*/ 	.byte	0x00, 0xf5, 0x21, 0x00


	//----- nvinfo : EIATTR_KPARAM_INFO
	.align		4
.L_53:
        /*0058*/ 	.byte	0x04, 0x17
        /*005a*/ 	.short	(.L_55 - .L_54)
.L_54:
        /*005c*/ 	.word	0x00000000
        /*0060*/ 	.short	0x0000
        /*0062*/ 	.short	0x0000
        /*0064*/ 	.byte	0x00, 0xf5, 0x21, 0x00


	//----- nvinfo : EIATTR_SPARSE_MMA_MASK
	.align		4
.L_55:
        /*0068*/ 	.byte	0x03, 0x50
        /*006a*/ 	.short	0x0000


	//----- nvinfo : EIATTR_MAXREG_COUNT
	.align		4
        /*006c*/ 	.byte	0x03, 0x1b
        /*006e*/ 	.short	0x00ff


	//----- nvinfo : EIATTR_MERCURY_ISA_VERSION
	.align		4
        /*0070*/ 	.byte	0x03, 0x5f
        /*0072*/ 	.short	0x0101


	//----- nvinfo : EIATTR_VRC_CTA_INIT_COUNT
	.align		4
        /*0074*/ 	.byte	0x02, 0x4a
	.zero		1
	.zero		1


	//----- nvinfo : EIATTR_EXIT_INSTR_OFFSETS
	.align		4
        /*0078*/ 	.byte	0x04, 0x1c
        /*007a*/ 	.short	(.L_57 - .L_56)


	//   ....[0]....
.L_56:
        /*007c*/ 	.word	0x00000070


	//   ....[1]....
        /*0080*/ 	.word	0x00000da0


	//----- nvinfo : EIATTR_CRS_STACK_SIZE
	.align		4
.L_57:
        /*0084*/ 	.byte	0x04, 0x1e
        /*0086*/ 	.short	(.L_59 - .L_58)
.L_58:
        /*0088*/ 	.word	0x00000000


	//----- nvinfo : EIATTR_CBANK_PARAM_SIZE
	.align		4
.L_59:
        /*008c*/ 	.byte	0x03, 0x19
        /*008e*/ 	.short	0x0028


	//----- nvinfo : EIATTR_PARAM_CBANK
	.align		4
        /*0090*/ 	.byte	0x04, 0x0a
        /*0092*/ 	.short	(.L_61 - .L_60)
	.align		4
.L_60:
        /*0094*/ 	.word	index@(.nv.constant0._Z13backwardLayerPfS_S_S_ii)
        /*0098*/ 	.short	0x0380
        /*009a*/ 	.short	0x0028


	//----- nvinfo : EIATTR_SW_WAR
	.align		4
.L_61:
        /*009c*/ 	.byte	0x04, 0x36
        /*009e*/ 	.short	(.L_63 - .L_62)
.L_62:
        /*00a0*/ 	.word	0x00000008
.L_63:


//--------------------- .nv.info._Z12forwardLayerPfS_S_S_ii --------------------------
	.section	.nv.info._Z12forwardLayerPfS_S_S_ii,"",@"SHT_CUDA_INFO"
	.sectionflags	@""
	.align	4


	//----- nvinfo : EIATTR_CUDA_API_VERSION
	.align		4
        /*0000*/ 	.byte	0x04, 0x37
        /*0002*/ 	.short	(.L_65 - .L_64)
.L_64:
        /*0004*/ 	.word	0x00000082


	//----- nvinfo : EIATTR_KPARAM_INFO
	.align		4
.L_65:
        /*0008*/ 	.byte	0x04, 0x17
        /*000a*/ 	.short	(.L_67 - .L_66)
.L_66:
        /*000c*/ 	.word	0x00000000
        /*0010*/ 	.short	0x0005
        /*0012*/ 	.short	0x0024
        /*0014*/ 	.byte	0x00, 0xf0, 0x11, 0x00


	//----- nvinfo : EIATTR_KPARAM_INFO
	.align		4
.L_67:
        /*0018*/ 	.byte	0x04, 0x17
        /*001a*/ 	.short	(.L_69 - .L_68)
.L_68:
        /*001c*/ 	.word	0x00000000
        /*0020*/ 	.short	0x0004
        /*0022*/ 	.short	0x0020
        /*0024*/ 	.byte	0x00, 0xf0, 0x11, 0x00


	//----- nvinfo : EIATTR_KPARAM_INFO
	.align		4
.L_69:
        /*0028*/ 	.byte	0x04, 0x17
        /*002a*/ 	.short	(.L_71 - .L_70)
.L_70:
        /*002c*/ 	.word	0x00000000
        /*0030*/ 	.short	0x0003
        /*0032*/ 	.short	0x0018
        /*0034*/ 	.byte	0x00, 0xf5, 0x21, 0x00


	//----- nvinfo : EIATTR_KPARAM_INFO
	.align		4
.L_71:
        /*0038*/ 	.byte	0x04, 0x17
        /*003a*/ 	.short	(.L_73 - .L_72)
.L_72:
        /*003c*/ 	.word	0x00000000
        /*0040*/ 	.short	0x0002
        /*0042*/ 	.short	0x0010
        /*0044*/ 	.byte	0x00, 0xf5, 0x21, 0x00


	//----- nvinfo : EIATTR_KPARAM_INFO
	.align		4
.L_73:
        /*0048*/ 	.byte	0x04, 0x17
        /*004a*/ 	.short	(.L_75 - .L_74)
.L_74:
        /*004c*/ 	.word	0x00000000
        /*0050*/ 	.short	0x0001
        /*0052*/ 	.short	0x0008
        /*0054*/ 	.byte	0x00, 0xf5, 0x21, 0x00


	//----- nvinfo : EIATTR_KPARAM_INFO
	.align		4
.L_75:
        /*0058*/ 	.byte	0x04, 0x17
        /*005a*/ 	.short	(.L_77 - .L_76)
.L_76:
        /*005c*/ 	.word	0x00000000
        /*0060*/ 	.short	0x0000
        /*0062*/ 	.short	0x0000
        /*0064*/ 	.byte	0x00, 0xf5, 0x21, 0x00


	//----- nvinfo : EIATTR_SPARSE_MMA_MASK
	.align		4
.L_77:
        /*0068*/ 	.byte	0x03, 0x50
        /*006a*/ 	.short	0x0000


	//----- nvinfo : EIATTR_MAXREG_COUNT
	.align		4
        /*006c*/ 	.byte	0x03, 0x1b
        /*006e*/ 	.short	0x00ff


	//----- nvinfo : EIATTR_MERCURY_ISA_VERSION
	.align		4
        /*0070*/ 	.byte	0x03, 0x5f
        /*0072*/ 	.short	0x0101


	//----- nvinfo : EIATTR_VRC_CTA_INIT_COUNT
	.align		4
        /*0074*/ 	.byte	0x02, 0x4a
	.zero		1
	.zero		1


	//----- nvinfo : EIATTR_EXIT_INSTR_OFFSETS
	.align		4
        /*0078*/ 	.byte	0x04, 0x1c
        /*007a*/ 	.short	(.L_79 - .L_78)


	//   ....[0]....
.L_78:
        /*007c*/ 	.word	0x00000070


	//   ....[1]....
        /*0080*/ 	.word	0x00000c00


	//----- nvinfo : EIATTR_CRS_STACK_SIZE
	.align		4
.L_79:
        /*0084*/ 	.byte	0x04, 0x1e
        /*0086*/ 	.short	(.L_81 - .L_80)
.L_80:
        /*0088*/ 	.word	0x00000000


	//----- nvinfo : EIATTR_CBANK_PARAM_SIZE
	.align		4
.L_81:
        /*008c*/ 	.byte	0x03, 0x19
        /*008e*/ 	.short	0x0028


	//----- nvinfo : EIATTR_PARAM_CBANK
	.align		4
        /*0090*/ 	.byte	0x04, 0x0a
        /*0092*/ 	.short	(.L_83 - .L_82)
	.align		4
.L_82:
        /*0094*/ 	.word	index@(.nv.constant0._Z12forwardLayerPfS_S_S_ii)
        /*0098*/ 	.short	0x0380
        /*009a*/ 	.short	0x0028


	//----- nvinfo : EIATTR_SW_WAR
	.align		4
.L_83:
        /*009c*/ 	.byte	0x04, 0x36
        /*009e*/ 	.short	(.L_85 - .L_84)
.L_84:
        /*00a0*/ 	.word	0x00000008
.L_85:


//--------------------- .nv.callgraph             --------------------------
	.section	.nv.callgraph,"",@"SHT_CUDA_CALLGRAPH"
	.align	4
	.sectionentsize	8
	.align		4
        /*0000*/ 	.word	0x00000000
	.align		4
        /*0004*/ 	.word	0xffffffff
	.align		4
        /*0008*/ 	.word	0x00000000
	.align		4
        /*000c*/ 	.word	0xfffffffe
	.align		4
        /*0010*/ 	.word	0x00000000
	.align		4
        /*0014*/ 	.word	0xfffffffd
	.align		4
        /*0018*/ 	.word	0x00000000
	.align		4
        /*001c*/ 	.word	0xfffffffc


//--------------------- .text._Z13updateWeightsPfS_S_iif --------------------------
	.section	.text._Z13updateWeightsPfS_S_iif,"ax",@progbits
	.align	128
        .global         _Z13updateWeightsPfS_S_iif
        .type           _Z13updateWeightsPfS_S_iif,@function
        .size           _Z13updateWeightsPfS_S_iif,(.L_x_35 - _Z13updateWeightsPfS_S_iif)
        .other          _Z13updateWeightsPfS_S_iif,@"STO_CUDA_ENTRY STV_DEFAULT"
_Z13updateWeightsPfS_S_iif:
.text._Z13updateWeightsPfS_S_iif:
[----:B------:R-:W-:Y:S01]  /*0000*/  LDC R1, c[0x0][0x37c] ;  /* 0x0000df00ff017b82 */ /* 0x000fe20000000800 */
[----:B------:R-:W0:Y:S07]  /*0010*/  S2R R0, SR_TID.X ;  /* 0x0000000000007919 */ /* 0x000e2e0000002100 */
[----:B------:R-:W0:Y:S08]  /*0020*/  S2UR UR4, SR_CTAID.X ;  /* 0x00000000000479c3 */ /* 0x000e300000002500 */
[----:B------:R-:W0:Y:S08]  /*0030*/  LDC R7, c[0x0][0x360] ;  /* 0x0000d800ff077b82 */ /* 0x000e300000000800 */
[----:B------:R-:W1:Y:S01]  /*0040*/  LDC.64 R4, c[0x0][0x398] ;  /* 0x0000e600ff047b82 */ /* 0x000e620000000a00 */
[----:B0-----:R-:W-:Y:S01]  /*0050*/  IMAD R7, R7, UR4, R0 ;  /* 0x0000000407077c24 */ /* 0x001fe2000f8e0200 */
[----:B-1----:R-:W-:-:S04]  /*0060*/  ISETP.GE.AND P0, PT, R4, 0x1, PT ;  /* 0x000000010400780c */ /* 0x002fc80003f06270 */
[----:B------:R-:W-:-:S13]  /*0070*/  ISETP.GE.OR P0, PT, R7, R5, !P0 ;  /* 0x000000050700720c */ /* 0x000fda0004706670 */
[----:B------:R-:W-:Y:S05]  /*0080*/  @P0 EXIT ;  /* 0x000000000000094d */ /* 0x000fea0003800000 */
[----:B------:R-:W0:Y:S01]  /*0090*/  LDC.64 R2, c[0x0][0x390] ;  /* 0x0000e400ff027b82 */ /* 0x000e220000000a00 */
[C---:B------:R-:W-:Y:S01]  /*00a0*/  ISETP.GE.U32.AND P1, PT, R4.reuse, 0x8, PT ;  /* 0x000000080400780c */ /* 0x040fe20003f26070 */
[----:B------:R-:W1:Y:S01]  /*00b0*/  LDCU.64 UR8, c[0x0][0x358] ;  /* 0x00006b00ff0877ac */ /* 0x000e620008000a00 */
[----:B------:R-:W-:Y:S01]  /*00c0*/  LOP3.LUT R14, R4, 0x7, RZ, 0xc0, !PT ;  /* 0x00000007040e7812 */ /* 0x000fe200078ec0ff */
[----:B------:R-:W-:Y:S02]  /*00d0*/  HFMA2 R5, -RZ, RZ, 0, 0 ;  /* 0x00000000ff057431 */ /* 0x000fe400000001ff */
[C---:B------:R-:W-:Y:S01]  /*00e0*/  IMAD R0, R7.reuse, R4, RZ ;  /* 0x0000000407007224 */ /* 0x040fe200078e02ff */
[----:B------:R-:W-:Y:S01]  /*00f0*/  ISETP.NE.AND P0, PT, R14, RZ, PT ;  /* 0x000000ff0e00720c */ /* 0x000fe20003f05270 */
[----:B0-----:R-:W-:-:S06]  /*0100*/  IMAD.WIDE R2, R7, 0x4, R2 ;  /* 0x0000000407027825 */ /* 0x001fcc00078e0202 */
[----:B-1----:R-:W-:Y:S06]  /*0110*/  @!P1 BRA `(.L_x_0) ;  /* 0x0000000400109947 */ /* 0x002fec0003800000 */
[----:B------:R-:W0:Y:S01]  /*0120*/  LDCU.128 UR4, c[0x0][0x380] ;  /* 0x00007000ff0477ac */ /* 0x000e220008000c00 */
[----:B------:R-:W-:Y:S02]  /*0130*/  LOP3.LUT R5, R4, 0x7ffffff8, RZ, 0xc0, !PT ;  /* 0x7ffffff804057812 */ /* 0x000fe400078ec0ff */
[----:B------:R-:W-:Y:S01]  /*0140*/  MOV R10, R0 ;  /* 0x00000000000a7202 */ /* 0x000fe20000000f00 */
[----:B------:R-:W1:Y:S01]  /*0150*/  LDCU UR10, c[0x0][0x3a0] ;  /* 0x00007400ff0a77ac */ /* 0x000e620008000800 */
[----:B------:R-:W-:Y:S01]  /*0160*/  IADD3 R11, PT, PT, -R5, RZ, RZ ;  /* 0x000000ff050b7210 */ /* 0x000fe20007ffe1ff */
[----:B0-----:R-:W-:Y:S02]  /*0170*/  UIADD3 UR6, UP0, UPT, UR6, 0x10, URZ ;  /* 0x0000001006067890 */ /* 0x001fe4000ff1e0ff */
[----:B------:R-:W-:Y:S02]  /*0180*/  UIADD3 UR4, UP1, UPT, UR4, 0x10, URZ ;  /* 0x0000001004047890 */ /* 0x000fe4000ff3e0ff */
[----:B------:R-:W-:-:S02]  /*0190*/  UIADD3.X UR7, UPT, UPT, URZ, UR7, URZ, UP0, !UPT ;  /* 0x00000007ff077290 */ /* 0x000fc400087fe4ff */
[----:B------:R-:W-:Y:S01]  /*01a0*/  MOV R6, UR6 ;  /* 0x0000000600067c02 */ /* 0x000fe20008000f00 */
[----:B------:R-:W-:-:S03]  /*01b0*/  UIADD3.X UR5, UPT, UPT, URZ, UR5, URZ, UP1, !UPT ;  /* 0x00000005ff057290 */ /* 0x000fc60008ffe4ff */
[----:B-1----:R-:W-:-:S09]  /*01c0*/  MOV R7, UR7 ;  /* 0x0000000700077c02 */ /* 0x002fd20008000f00 */
.L_x_1:
[----:B---3--:R-:W-:Y:S01]  /*01d0*/  MOV R8, UR4 ;  /* 0x0000000400087c02 */ /* 0x008fe20008000f00 */
[----:B------:R-:W2:Y:S01]  /*01e0*/  LDG.E R12, desc[UR8][R2.64] ;  /* 0x00000008020c7981 */ /* 0x000ea2000c1e1900 */
[----:B------:R-:W-:-:S03]  /*01f0*/  MOV R9, UR5 ;  /* 0x0000000500097c02 */ /* 0x000fc60008000f00 */
[----:B------:R-:W3:Y:S01]  /*0200*/  LDG.E R13, desc[UR8][R6.64+-0x10] ;  /* 0xfffff008060d7981 */ /* 0x000ee2000c1e1900 */
[----:B------:R-:W-:-:S05]  /*0210*/  IMAD.WIDE R8, R10, 0x4, R8 ;  /* 0x000000040a087825 */ /* 0x000fca00078e0208 */
[----:B------:R-:W3:Y:S04]  /*0220*/  LDG.E R15, desc[UR8][R8.64+-0x10] ;  /* 0xfffff008080f7981 */ /* 0x000ee8000c1e1900 */
[----:B------:R-:W4:Y:S04]  /*0230*/  LDG.E R17, desc[UR8][R8.64+-0xc] ;  /* 0xfffff40808117981 */ /* 0x000f28000c1e1900 */
[----:B------:R-:W5:Y:S01]  /*0240*/  LDG.E R19, desc[UR8][R8.64+-0x8] ;  /* 0xfffff80808137981 */ /* 0x000f62000c1e1900 */
[----:B--2---:R-:W-:-:S04]  /*0250*/  FMUL R12, R12, UR10 ;  /* 0x0000000a0c0c7c20 */ /* 0x004fc80008400000 */
[----:B---3--:R-:W-:-:S05]  /*0260*/  FFMA R13, R12, R13, R15 ;  /* 0x0000000d0c0d7223 */ /* 0x008fca000000000f */
[----:B------:R0:W-:Y:S04]  /*0270*/  STG.E desc[UR8][R8.64+-0x10], R13 ;  /* 0xfffff00d08007986 */ /* 0x0001e8000c101908 */
[----:B------:R-:W2:Y:S04]  /*0280*/  LDG.E R12, desc[UR8][R2.64] ;  /* 0x00000008020c7981 */ /* 0x000ea8000c1e1900 */
[----:B------:R-:W4:Y:S01]  /*0290*/  LDG.E R15, desc[UR8][R6.64+-0xc] ;  /* 0xfffff408060f7981 */ /* 0x000f22000c1e1900 */
[----:B--2---:R-:W-:-:S04]  /*02a0*/  FMUL R12, R12, UR10 ;  /* 0x0000000a0c0c7c20 */ /* 0x004fc80008400000 */
[----:B----4-:R-:W-:-:S05]  /*02b0*/  FFMA R15, R12, R15, R17 ;  /* 0x0000000f0c0f7223 */ /* 0x010fca0000000011 */
[----:B------:R1:W-:Y:S04]  /*02c0*/  STG.E desc[UR8][R8.64+-0xc], R15 ;  /* 0xfffff40f08007986 */ /* 0x0003e8000c101908 */
[----:B------:R-:W2:Y:S04]  /*02d0*/  LDG.E R12, desc[UR8][R2.64] ;  /* 0x00000008020c7981 */ /* 0x000ea8000c1e1900 */
[----:B------:R-:W5:Y:S01]  /*02e0*/  LDG.E R17, desc[UR8][R6.64+-0x8] ;  /* 0xfffff80806117981 */ /* 0x000f62000c1e1900 */
[----:B--2---:R-:W-:-:S04]  /*02f0*/  FMUL R12, R12, UR10 ;  /* 0x0000000a0c0c7c20 */ /* 0x004fc80008400000 */
[----:B-----5:R-:W-:Y:S02]  /*0300*/  FFMA R17, R12, R17, R19 ;  /* 0x000000110c117223 */ /* 0x020fe40000000013 */
[----:B------:R-:W2:Y:S04]  /*0310*/  LDG.E R19, desc[UR8][R8.64+-0x4] ;  /* 0xfffffc0808137981 */ /* 0x000ea8000c1e1900 */
[----:B------:R3:W-:Y:S04]  /*0320*/  STG.E desc[UR8][R8.64+-0x8], R17 ;  /* 0xfffff81108007986 */ /* 0x0007e8000c101908 */
[----:B------:R-:W4:Y:S04]  /*0330*/  LDG.E R12, desc[UR8][R2.64] ;  /* 0x00000008020c7981 */ /* 0x000f28000c1e1900 */
[----:B0-----:R-:W2:Y:S01]  /*0340*/  LDG.E R13, desc[UR8][R6.64+-0x4] ;  /* 0xfffffc08060d7981 */ /* 0x001ea2000c1e1900 */
[----:B----4-:R-:W-:-:S04]  /*0350*/  FMUL R12, R12, UR10 ;  /* 0x0000000a0c0c7c20 */ /* 0x010fc80008400000 */
[----:B--2---:R-:W-:Y:S02]  /*0360*/  FFMA R13, R12, R13, R19 ;  /* 0x0000000d0c0d7223 */ /* 0x004fe40000000013 */
[----:B------:R-:W2:Y:S04]  /*0370*/  LDG.E R19, desc[UR8][R8.64] ;  /* 0x0000000808137981 */ /* 0x000ea8000c1e1900 */
[----:B------:R0:W-:Y:S04]  /*0380*/  STG.E desc[UR8][R8.64+-0x4], R13 ;  /* 0xfffffc0d08007986 */ /* 0x0001e8000c101908 */
[----:B------:R-:W4:Y:S04]  /*0390*/  LDG.E R12, desc[UR8][R2.64] ;  /* 0x00000008020c7981 */ /* 0x000f28000c1e1900 */
[----:B-1----:R-:W2:Y:S01]  /*03a0*/  LDG.E R15, desc[UR8][R6.64] ;  /* 0x00000008060f7981 */ /* 0x002ea2000c1e1900 */
[----:B----4-:R-:W-:-:S04]  /*03b0*/  FMUL R12, R12, UR10 ;  /* 0x0000000a0c0c7c20 */ /* 0x010fc80008400000 */
[----:B--2---:R-:W-:Y:S02]  /*03c0*/  FFMA R15, R12, R15, R19 ;  /* 0x0000000f0c0f7223 */ /* 0x004fe40000000013 */
[----:B------:R-:W2:Y:S04]  /*03d0*/  LDG.E R19, desc[UR8][R8.64+0x4] ;  /* 0x0000040808137981 */ /* 0x000ea8000c1e1900 */
[----:B------:R1:W-:Y:S04]  /*03e0*/  STG.E desc[UR8][R8.64], R15 ;  /* 0x0000000f08007986 */ /* 0x0003e8000c101908 */
[----:B------:R-:W4:Y:S04]  /*03f0*/  LDG.E R12, desc[UR8][R2.64] ;  /* 0x00000008020c7981 */ /* 0x000f28000c1e1900 */
[----:B---3--:R-:W2:Y:S01]  /*0400*/  LDG.E R17, desc[UR8][R6.64+0x4] ;  /* 0x0000040806117981 */ /* 0x008ea2000c1e1900 */
[----:B----4-:R-:W-:-:S04]  /*0410*/  FMUL R12, R12, UR10 ;  /* 0x0000000a0c0c7c20 */ /* 0x010fc80008400000 */
[----:B--2---:R-:W-:Y:S02]  /*0420*/  FFMA R17, R12, R17, R19 ;  /* 0x000000110c117223 */ /* 0x004fe40000000013 */
        /* <DEDUP_REMOVED lines=9> */
[----:B-1----:R0:W2:Y:S01]  /*04c0*/  LDG.E R15, desc[UR8][R6.64+0xc] ;  /* 0x00000c08060f7981 */ /* 0x0020a2000c1e1900 */
[----:B------:R-:W-:-:S04]  /*04d0*/  IADD3 R11, PT, PT, R11, 0x8, RZ ;  /* 0x000000080b0b7810 */ /* 0x000fc80007ffe0ff */
[----:B------:R-:W-:Y:S02]  /*04e0*/  ISETP.NE.AND P1, PT, R11, RZ, PT ;  /* 0x000000ff0b00720c */ /* 0x000fe40003f25270 */
[----:B0-----:R-:W-:Y:S02]  /*04f0*/  IADD3 R6, P2, PT, R6, 0x20, RZ ;  /* 0x0000002006067810 */ /* 0x001fe40007f5e0ff */
[----:B------:R-:W-:Y:S02]  /*0500*/  IADD3 R10, PT, PT, R10, 0x8, RZ ;  /* 0x000000080a0a7810 */ /* 0x000fe40007ffe0ff */
[----:B------:R-:W-:Y:S01]  /*0510*/  IADD3.X R7, PT, PT, RZ, R7, RZ, P2, !PT ;  /* 0x00000007ff077210 */ /* 0x000fe200017fe4ff */
[----:B----4-:R-:W-:-:S04]  /*0520*/  FMUL R12, R12, UR10 ;  /* 0x0000000a0c0c7c20 */ /* 0x010fc80008400000 */
[----:B--2---:R-:W-:-:S05]  /*0530*/  FFMA R15, R12, R15, R19 ;  /* 0x0000000f0c0f7223 */ /* 0x004fca0000000013 */
[----:B------:R3:W-:Y:S01]  /*0540*/  STG.E desc[UR8][R8.64+0xc], R15 ;  /* 0x00000c0f08007986 */ /* 0x0007e2000c101908 */
[----:B------:R-:W-:Y:S05]  /*0550*/  @P1 BRA `(.L_x_1) ;  /* 0xfffffffc001c1947 */ /* 0x000fea000383ffff */
.L_x_0:
[----:B------:R-:W-:Y:S05]  /*0560*/  @!P0 EXIT ;  /* 0x000000000000894d */ /* 0x000fea0003800000 */
[----:B------:R-:W-:Y:S02]  /*0570*/  ISETP.GE.U32.AND P0, PT, R14, 0x4, PT ;  /* 0x000000040e00780c */ /* 0x000fe40003f06070 */
[----:B------:R-:W-:-:S04]  /*0580*/  LOP3.LUT R12, R4, 0x3, RZ, 0xc0, !PT ;  /* 0x00000003040c7812 */ /* 0x000fc800078ec0ff */
[----:B------:R-:W-:-:S07]  /*0590*/  ISETP.NE.AND P1, PT, R12, RZ, PT ;  /* 0x000000ff0c00720c */ /* 0x000fce0003f25270 */
[----:B------:R-:W-:Y:S06]  /*05a0*/  @!P0 BRA `(.L_x_2) ;  /* 0x00000000007c8947 */ /* 0x000fec0003800000 */
[----:B------:R-:W0:Y:S01]  /*05b0*/  LDC.64 R6, c[0x0][0x380] ;  /* 0x0000e000ff067b82 */ /* 0x000e220000000a00 */
[----:B------:R-:W-:Y:S01]  /*05c0*/  IADD3 R11, PT, PT, R0, R5, RZ ;  /* 0x00000005000b7210 */ /* 0x000fe20007ffe0ff */
[----:B------:R-:W2:Y:S01]  /*05d0*/  LDG.E R10, desc[UR8][R2.64] ;  /* 0x00000008020a7981 */ /* 0x000ea2000c1e1900 */
[----:B------:R-:W2:Y:S05]  /*05e0*/  LDCU UR4, c[0x0][0x3a0] ;  /* 0x00007400ff0477ac */ /* 0x000eaa0008000800 */
[----:B---3--:R-:W1:Y:S01]  /*05f0*/  LDC.64 R8, c[0x0][0x388] ;  /* 0x0000e200ff087b82 */ /* 0x008e620000000a00 */
[----:B0-----:R-:W-:-:S05]  /*0600*/  IMAD.WIDE R6, R11, 0x4, R6 ;  /* 0x000000040b067825 */ /* 0x001fca00078e0206 */
[----:B------:R-:W3:Y:S01]  /*0610*/  LDG.E R13, desc[UR8][R6.64] ;  /* 0x00000008060d7981 */ /* 0x000ee2000c1e1900 */
[----:B-1----:R-:W-:-:S03]  /*0620*/  IMAD.WIDE.U32 R8, R5, 0x4, R8 ;  /* 0x0000000405087825 */ /* 0x002fc600078e0008 */
[----:B------:R-:W4:Y:S04]  /*0630*/  LDG.E R15, desc[UR8][R6.64+0x4] ;  /* 0x00000408060f7981 */ /* 0x000f28000c1e1900 */
[----:B------:R-:W3:Y:S04]  /*0640*/  LDG.E R11, desc[UR8][R8.64] ;  /* 0x00000008080b7981 */ /* 0x000ee8000c1e1900 */
        /* <DEDUP_REMOVED lines=15> */
[----:B------:R-:W3:Y:S04]  /*0740*/  LDG.E R10, desc[UR8][R2.64] ;  /* 0x00000008020a7981 */ /* 0x000ee8000c1e1900 */
[----:B0-----:R-:W2:Y:S01]  /*0750*/  LDG.E R11, desc[UR8][R8.64+0xc] ;  /* 0x00000c08080b7981 */ /* 0x001ea2000c1e1900 */
[----:B------:R-:W-:Y:S01]  /*0760*/  IADD3 R5, PT, PT, R5, 0x4, RZ ;  /* 0x0000000405057810 */ /* 0x000fe20007ffe0ff */
[----:B---3--:R-:W-:-:S04]  /*0770*/  FMUL R10, R10, UR4 ;  /* 0x000000040a0a7c20 */ /* 0x008fc80008400000 */
[----:B--2---:R-:W-:-:S05]  /*0780*/  FFMA R11, R10, R11, R17 ;  /* 0x0000000b0a0b7223 */ /* 0x004fca0000000011 */
[----:B------:R1:W-:Y:S02]  /*0790*/  STG.E desc[UR8][R6.64+0xc], R11 ;  /* 0x00000c0b06007986 */ /* 0x0003e4000c101908 */
.L_x_2:
[----:B------:R-:W-:Y:S05]  /*07a0*/  @!P1 EXIT ;  /* 0x000000000000994d */ /* 0x000fea0003800000 */
[----:B------:R-:W-:Y:S02]  /*07b0*/  ISETP.NE.AND P0, PT, R12, 0x1, PT ;  /* 0x000000010c00780c */ /* 0x000fe40003f05270 */
[----:B------:R-:W-:-:S04]  /*07c0*/  LOP3.LUT R4, R4, 0x1, RZ, 0xc0, !PT ;  /* 0x0000000104047812 */ /* 0x000fc800078ec0ff */
[----:B------:R-:W-:-:S07]  /*07d0*/  ISETP.NE.U32.AND P1, PT, R4, 0x1, PT ;  /* 0x000000010400780c */ /* 0x000fce0003f25070 */
[----:B------:R-:W-:Y:S06]  /*07e0*/  @!P0 BRA `(.L_x_3) ;  /* 0x00000000004c8947 */ /* 0x000fec0003800000 */
[----:B-1----:R-:W0:Y:S01]  /*07f0*/  LDC.64 R6, c[0x0][0x380] ;  /* 0x0000e000ff067b82 */ /* 0x002e220000000a00 */
        /* <DEDUP_REMOVED lines=8> */
[----:B------:R-:W3:Y:S01]  /*0880*/  LDG.E R11, desc[UR8][R8.64] ;  /* 0x00000008080b7981 */ /* 0x000ee2000c1e1900 */
[----:B--2---:R-:W-:-:S04]  /*0890*/  FMUL R4, R4, UR4 ;  /* 0x0000000404047c20 */ /* 0x004fc80008400000 */
[----:B---3--:R-:W-:-:S05]  /*08a0*/  FFMA R11, R4, R11, R13 ;  /* 0x0000000b040b7223 */ /* 0x008fca000000000d */
[----:B------:R0:W-:Y:S04]  /*08b0*/  STG.E desc[UR8][R6.64], R11 ;  /* 0x0000000b06007986 */ /* 0x0001e8000c101908 */
[----:B------:R-:W2:Y:S04]  /*08c0*/  LDG.E R4, desc[UR8][R2.64] ;  /* 0x0000000802047981 */ /* 0x000ea8000c1e1900 */
[----:B------:R-:W4:Y:S01]  /*08d0*/  LDG.E R13, desc[UR8][R8.64+0x4] ;  /* 0x00000408080d7981 */ /* 0x000f22000c1e1900 */
[----:B------:R-:W-:Y:S01]  /*08e0*/  IADD3 R5, PT, PT, R5, 0x2, RZ ;  /* 0x0000000205057810 */ /* 0x000fe20007ffe0ff */
[----:B--2---:R-:W-:-:S04]  /*08f0*/  FMUL R4, R4, UR4 ;  /* 0x0000000404047c20 */ /* 0x004fc80008400000 */
[----:B----4-:R-:W-:-:S05]  /*0900*/  FFMA R13, R4, R13, R15 ;  /* 0x0000000d040d7223 */ /* 0x010fca000000000f */
[----:B------:R0:W-:Y:S02]  /*0910*/  STG.E desc[UR8][R6.64+0x4], R13 ;  /* 0x0000040d06007986 */ /* 0x0001e4000c101908 */
.L_x_3:
[----:B------:R-:W-:Y:S05]  /*0920*/  @P1 EXIT ;  /* 0x000000000000194d */ /* 0x000fea0003800000 */
[----:B01----:R-:W0:Y:S01]  /*0930*/  LDC.64 R6, c[0x0][0x388] ;  /* 0x0000e200ff067b82 */ /* 0x003e220000000a00 */
[----:B------:R-:W-:Y:S01]  /*0940*/  IADD3 R11, PT, PT, R0, R5, RZ ;  /* 0x00000005000b7210 */ /* 0x000fe20007ffe0ff */
[----:B------:R-:W2:Y:S01]  /*0950*/  LDG.E R2, desc[UR8][R2.64] ;  /* 0x0000000802027981 */ /* 0x000ea2000c1e1900 */
[----:B------:R-:W2:Y:S05]  /*0960*/  LDCU UR4, c[0x0][0x3a0] ;  /* 0x00007400ff0477ac */ /* 0x000eaa0008000800 */
[----:B---3--:R-:W1:Y:S01]  /*0970*/  LDC.64 R8, c[0x0][0x380] ;  /* 0x0000e000ff087b82 */ /* 0x008e620000000a00 */
[----:B0-----:R-:W-:-:S06]  /*0980*/  IMAD.WIDE.U32 R4, R5, 0x4, R6 ;  /* 0x0000000405047825 */ /* 0x001fcc00078e0006 */
[----:B------:R-:W3:Y:S01]  /*0990*/  LDG.E R5, desc[UR8][R4.64] ;  /* 0x0000000804057981 */ /* 0x000ee2000c1e1900 */
[----:B-1----:R-:W-:-:S05]  /*09a0*/  IMAD.WIDE R6, R11, 0x4, R8 ;  /* 0x000000040b067825 */ /* 0x002fca00078e0208 */
[----:B------:R-:W3:Y:S01]  /*09b0*/  LDG.E R9, desc[UR8][R6.64] ;  /* 0x0000000806097981 */ /* 0x000ee2000c1e1900 */
[----:B--2---:R-:W-:-:S04]  /*09c0*/  FMUL R0, R2, UR4 ;  /* 0x0000000402007c20 */ /* 0x004fc80008400000 */
[----:B---3--:R-:W-:-:S05]  /*09d0*/  FFMA R9, R0, R5, R9 ;  /* 0x0000000500097223 */ /* 0x008fca0000000009 */
[----:B------:R-:W-:Y:S01]  /*09e0*/  STG.E desc[UR8][R6.64], R9 ;  /* 0x0000000906007986 */ /* 0x000fe2000c101908 */
[----:B------:R-:W-:Y:S05]  /*09f0*/  EXIT ;  /* 0x000000000000794d */ /* 0x000fea0003800000 */
.L_x_4:
[----:B------:R-:W-:-:S00]  /*0a00*/  BRA `(.L_x_4) ;  /* 0xfffffffc00fc7947 */ /* 0x000fc0000383ffff */
[----:B------:R-:W-:-:S00]  /*0a10*/  NOP ;  /* 0x0000000000007918 */ /* 0x000fc00000000000 */
        /* <DEDUP_REMOVED lines=14> */
.L_x_35:


//--------------------- .text._Z13backwardLayerPfS_S_S_ii --------------------------
	.section	.text._Z13backwardLayerPfS_S_S_ii,"ax",@progbits
	.align	128
        .global         _Z13backwardLayerPfS_S_S_ii
        .type           _Z13backwardLayerPfS_S_S_ii,@function
        .size           _Z13backwardLayerPfS_S_S_ii,(.L_x_33 - _Z13backwardLayerPfS_S_S_ii)
        .other          _Z13backwardLayerPfS_S_S_ii,@"STO_CUDA_ENTRY STV_DEFAULT"
_Z13backwardLayerPfS_S_S_ii:
.text._Z13backwardLayerPfS_S_S_ii:
[----:B------:R-:W-:Y:S01]  /*0000*/  LDC R1, c[0x0][0x37c] ;  /* 0x0000df00ff017b82 */ /* 0x000fe20000000800 */
[----:B------:R-:W0:Y:S07]  /*0010*/  S2R R2, SR_TID.X ;  /* 0x0000000000027919 */ /* 0x000e2e0000002100 */
[----:B------:R-:W0:Y:S08]  /*0020*/  S2UR UR4, SR_CTAID.X ;  /* 0x00000000000479c3 */ /* 0x000e300000002500 */
[----:B------:R-:W0:Y:S08]  /*0030*/  LDC R3, c[0x0][0x360] ;  /* 0x0000d800ff037b82 */ /* 0x000e300000000800 */
[----:B------:R-:W1:Y:S01]  /*0040*/  LDC R0, c[0x0][0x3a0] ;  /* 0x0000e800ff007b82 */ /* 0x000e620000000800 */
[----:B0-----:R-:W-:-:S05]  /*0050*/  IMAD R3, R3, UR4, R2 ;  /* 0x0000000403037c24 */ /* 0x001fca000f8e0202 */
[----:B-1----:R-:W-:-:S13]  /*0060*/  ISETP.GE.AND P0, PT, R3, R0, PT ;  /* 0x000000000300720c */ /* 0x002fda0003f06270 */
[----:B------:R-:W-:Y:S05]  /*0070*/  @P0 EXIT ;  /* 0x000000000000094d */ /* 0x000fea0003800000 */
[----:B------:R-:W0:Y:S01]  /*0080*/  LDCU UR6, c[0x0][0x3a4] ;  /* 0x00007480ff0677ac */ /* 0x000e220008000800 */
[----:B------:R-:W-:Y:S01]  /*0090*/  HFMA2 R17, -RZ, RZ, 0, 0 ;  /* 0x00000000ff117431 */ /* 0x000fe200000001ff */
[----:B------:R-:W1:Y:S01]  /*00a0*/  LDCU.64 UR10, c[0x0][0x358] ;  /* 0x00006b00ff0a77ac */ /* 0x000e620008000a00 */
[----:B0-----:R-:W-:-:S09]  /*00b0*/  UISETP.GE.AND UP0, UPT, UR6, 0x1, UPT ;  /* 0x000000010600788c */ /* 0x001fd2000bf06270 */
[----:B-1----:R-:W-:Y:S05]  /*00c0*/  BRA.U !UP0, `(.L_x_5) ;  /* 0x0000000908b47547 */ /* 0x002fea000b800000 */
[----:B------:R-:W-:Y:S01]  /*00d0*/  UISETP.GE.U32.AND UP1, UPT, UR6, 0x10, UPT ;  /* 0x000000100600788c */ /* 0x000fe2000bf26070 */
[----:B------:R-:W-:Y:S01]  /*00e0*/  MOV R17, RZ ;  /* 0x000000ff00117202 */ /* 0x000fe20000000f00 */
[----:B------:R-:W-:Y:S01]  /*00f0*/  ULOP3.LUT UR7, UR6, 0xf, URZ, 0xc0, !UPT ;  /* 0x0000000f06077892 */ /* 0x000fe2000f8ec0ff */
[----:B------:R-:W-:-:S03]  /*0100*/  MOV R2, RZ ;  /* 0x000000ff00027202 */ /* 0x000fc60000000f00 */
[----:B------:R-:W-:-:S03]  /*0110*/  UISETP.NE.AND UP0, UPT, UR7, URZ, UPT ;  /* 0x000000ff0700728c */ /* 0x000fc6000bf05270 */
[----:B------:R-:W-:Y:S08]  /*0120*/  BRA.U !UP1, `(.L_x_6) ;  /* 0x0000000509447547 */ /* 0x000ff0000b800000 */
[----:B------:R-:W0:Y:S01]  /*0130*/  LDCU.64 UR4, c[0x0][0x390] ;  /* 0x00007200ff0477ac */ /* 0x000e220008000a00 */
[----:B------:R-:W-:Y:S02]  /*0140*/  MOV R17, RZ ;  /* 0x000000ff00117202 */ /* 0x000fe40000000f00 */
[----:B------:R-:W-:Y:S01]  /*0150*/  MOV R5, R3 ;  /* 0x0000000300057202 */ /* 0x000fe20000000f00 */
[----:B------:R-:W-:-:S04]  /*0160*/  ULOP3.LUT UR8, UR6, 0x7ffffff0, URZ, 0xc0, !UPT ;  /* 0x7ffffff006087892 */ /* 0x000fc8000f8ec0ff */
[----:B------:R-:W-:Y:S02]  /*0170*/  UIADD3 UR9, UPT, UPT, -UR8, URZ, URZ ;  /* 0x000000ff08097290 */ /* 0x000fe4000fffe1ff */
[----:B------:R-:W-:Y:S01]  /*0180*/  MOV R2, UR8 ;  /* 0x0000000800027c02 */ /* 0x000fe20008000f00 */
[----:B0-----:R-:W-:-:S04]  /*0190*/  UIADD3 UR4, UP1, UPT, UR4, 0x20, URZ ;  /* 0x0000002004047890 */ /* 0x001fc8000ff3e0ff */
[----:B------:R-:W-:Y:S02]  /*01a0*/  UIADD3.X UR5, UPT, UPT, URZ, UR5, URZ, UP1, !UPT ;  /* 0x00000005ff057290 */ /* 0x000fe40008ffe4ff */
[----:B------:R-:W-:-:S04]  /*01b0*/  MOV R10, UR4 ;  /* 0x00000004000a7c02 */ /* 0x000fc80008000f00 */
[----:B------:R-:W-:-:S07]  /*01c0*/  MOV R11, UR5 ;  /* 0x00000005000b7c02 */ /* 0x000fce0008000f00 */
.L_x_7:
[----:B------:R-:W0:Y:S01]  /*01d0*/  LDC.64 R8, c[0x0][0x388] ;  /* 0x0000e200ff087b82 */ /* 0x000e220000000a00 */
[----:B------:R-:W2:Y:S04]  /*01e0*/  LDG.E R26, desc[UR10][R10.64+-0x20] ;  /* 0xffffe00a0a1a7981 */ /* 0x000ea8000c1e1900 */
[----:B------:R-:W3:Y:S04]  /*01f0*/  LDG.E R19, desc[UR10][R10.64+-0x1c] ;  /* 0xffffe40a0a137981 */ /* 0x000ee8000c1e1900 */
[----:B------:R-:W4:Y:S04]  /*0200*/  LDG.E R27, desc[UR10][R10.64+-0x18] ;  /* 0xffffe80a0a1b7981 */ /* 0x000f28000c1e1900 */
[----:B------:R-:W5:Y:S04]  /*0210*/  LDG.E R4, desc[UR10][R10.64+-0x14] ;  /* 0xffffec0a0a047981 */ /* 0x000f68000c1e1900 */
[----:B------:R-:W5:Y:S01]  /*0220*/  LDG.E R20, desc[UR10][R10.64+-0x8] ;  /* 0xfffff80a0a147981 */ /* 0x000f62000c1e1900 */
[----:B0-----:R-:W-:-:S05]  /*0230*/  IMAD.WIDE R8, R5, 0x4, R8 ;  /* 0x0000000405087825 */ /* 0x001fca00078e0208 */
[----:B------:R-:W2:Y:S01]  /*0240*/  LDG.E R16, desc[UR10][R8.64] ;  /* 0x0000000a08107981 */ /* 0x000ea2000c1e1900 */
[----:B------:R-:W-:-:S05]  /*0250*/  IMAD.WIDE R12, R0, 0x4, R8 ;  /* 0x00000004000c7825 */ /* 0x000fca00078e0208 */
[----:B------:R-:W3:Y:S01]  /*0260*/  LDG.E R18, desc[UR10][R12.64] ;  /* 0x0000000a0c127981 */ /* 0x000ee2000c1e1900 */
[----:B------:R-:W-:-:S03]  /*0270*/  IMAD.WIDE R22, R0, 0x4, R12 ;  /* 0x0000000400167825 */ /* 0x000fc600078e020c */
[----:B------:R-:W5:Y:S01]  /*0280*/  LDG.E R9, desc[UR10][R10.64+-0x10] ;  /* 0xfffff00a0a097981 */ /* 0x000f62000c1e1900 */
[----:B------:R-:W-:-:S03]  /*0290*/  IMAD.WIDE R14, R0, 0x4, R22 ;  /* 0x00000004000e7825 */ /* 0x000fc600078e0216 */
[----:B------:R-:W4:Y:S04]  /*02a0*/  LDG.E R24, desc[UR10][R22.64] ;  /* 0x0000000a16187981 */ /* 0x000f28000c1e1900 */
[----:B------:R-:W5:Y:S01]  /*02b0*/  LDG.E R7, desc[UR10][R14.64] ;  /* 0x0000000a0e077981 */ /* 0x000f62000c1e1900 */
[----:B------:R-:W-:-:S03]  /*02c0*/  IMAD.WIDE R28, R0, 0x4, R14 ;  /* 0x00000004001c7825 */ /* 0x000fc600078e020e */
[----:B------:R-:W5:Y:S04]  /*02d0*/  LDG.E R8, desc[UR10][R10.64+-0xc] ;  /* 0xfffff40a0a087981 */ /* 0x000f68000c1e1900 */
[----:B------:R0:W5:Y:S02]  /*02e0*/  LDG.E R6, desc[UR10][R28.64] ;  /* 0x0000000a1c067981 */ /* 0x000164000c1e1900 */
[----:B0-----:R-:W-:-:S05]  /*02f0*/  IMAD.WIDE R28, R0, 0x4, R28 ;  /* 0x00000004001c7825 */ /* 0x001fca00078e021c */
[----:B------:R-:W5:Y:S01]  /*0300*/  LDG.E R21, desc[UR10][R28.64] ;  /* 0x0000000a1c157981 */ /* 0x000f62000c1e1900 */
[----:B------:R-:W-:-:S05]  /*0310*/  IMAD.WIDE R22, R0, 0x4, R28 ;  /* 0x0000000400167825 */ /* 0x000fca00078e021c */
[----:B------:R0:W5:Y:S01]  /*0320*/  LDG.E R25, desc[UR10][R22.64] ;  /* 0x0000000a16197981 */ /* 0x000162000c1e1900 */
[----:B------:R-:W-:-:S03]  /*0330*/  IMAD.WIDE R12, R0, 0x4, R22 ;  /* 0x00000004000c7825 */ /* 0x000fc600078e0216 */
[----:B------:R-:W5:Y:S01]  /*0340*/  LDG.E R29, desc[UR10][R10.64+-0x4] ;  /* 0xfffffc0a0a1d7981 */ /* 0x000f62000c1e1900 */
[----:B------:R-:W-:-:S03]  /*0350*/  IMAD.WIDE R14, R0, 0x4, R12 ;  /* 0x00000004000e7825 */ /* 0x000fc600078e020c */
[----:B------:R-:W5:Y:S04]  /*0360*/  LDG.E R12, desc[UR10][R12.64] ;  /* 0x0000000a0c0c7981 */ /* 0x000f68000c1e1900 */
[----:B------:R-:W5:Y:S01]  /*0370*/  LDG.E R13, desc[UR10][R10.64+0x8] ;  /* 0x0000080a0a0d7981 */ /* 0x000f62000c1e1900 */
[----:B--2---:R-:W-:Y:S01]  /*0380*/  FFMA R26, R26, R16, R17 ;  /* 0x000000101a1a7223 */ /* 0x004fe20000000011 */
[C---:B------:R-:W-:Y:S02]  /*0390*/  IMAD.WIDE R16, R0.reuse, 0x4, R14 ;  /* 0x0000000400107825 */ /* 0x040fe400078e020e */
[----:B------:R-:W2:Y:S02]  /*03a0*/  LDG.E R14, desc[UR10][R14.64] ;  /* 0x0000000a0e0e7981 */ /* 0x000ea4000c1e1900 */
[----:B---3--:R-:W-:Y:S01]  /*03b0*/  FFMA R26, R19, R18, R26 ;  /* 0x00000012131a7223 */ /* 0x008fe2000000001a */
[----:B------:R-:W-:-:S02]  /*03c0*/  IMAD.WIDE R18, R0, 0x4, R16 ;  /* 0x0000000400127825 */ /* 0x000fc400078e0210 */
[----:B------:R-:W3:Y:S02]  /*03d0*/  LDG.E R16, desc[UR10][R16.64] ;  /* 0x0000000a10107981 */ /* 0x000ee4000c1e1900 */
[----:B0-----:R-:W-:-:S04]  /*03e0*/  IMAD.WIDE R22, R0, 0x4, R18 ;  /* 0x0000000400167825 */ /* 0x001fc800078e0212 */
[----:B----4-:R-:W-:Y:S01]  /*03f0*/  FFMA R27, R27, R24, R26 ;  /* 0x000000181b1b7223 */ /* 0x010fe2000000001a */
[----:B------:R-:W4:Y:S04]  /*0400*/  LDG.E R18, desc[UR10][R18.64] ;  /* 0x0000000a12127981 */ /* 0x000f28000c1e1900 */
[----:B------:R-:W2:Y:S01]  /*0410*/  LDG.E R24, desc[UR10][R10.64] ;  /* 0x0000000a0a187981 */ /* 0x000ea2000c1e1900 */
[----:B-----5:R-:W-:Y:S01]  /*0420*/  FFMA R28, R4, R7, R27 ;  /* 0x00000007041c7223 */ /* 0x020fe2000000001b */
[C---:B------:R-:W-:Y:S02]  /*0430*/  IMAD.WIDE R26, R0.reuse, 0x4, R22 ;  /* 0x00000004001a7825 */ /* 0x040fe400078e0216 */
[----:B------:R-:W3:Y:S02]  /*0440*/  LDG.E R4, desc[UR10][R10.64+0x4] ;  /* 0x0000040a0a047981 */ /* 0x000ee4000c1e1900 */
[----:B------:R-:W-:Y:S01]  /*0450*/  FFMA R9, R9, R6, R28 ;  /* 0x0000000609097223 */ /* 0x000fe2000000001c */
[----:B------:R-:W-:Y:S01]  /*0460*/  IMAD.WIDE R6, R0, 0x4, R26 ;  /* 0x0000000400067825 */ /* 0x000fe200078e021a */
[----:B------:R-:W5:Y:S04]  /*0470*/  LDG.E R22, desc[UR10][R22.64] ;  /* 0x0000000a16167981 */ /* 0x000f68000c1e1900 */
[----:B------:R-:W5:Y:S04]  /*0480*/  LDG.E R15, desc[UR10][R10.64+0xc] ;  /* 0x00000c0a0a0f7981 */ /* 0x000f68000c1e1900 */
[----:B------:R-:W5:Y:S04]  /*0490*/  LDG.E R26, desc[UR10][R26.64] ;  /* 0x0000000a1a1a7981 */ /* 0x000f68000c1e1900 */
[----:B------:R-:W5:Y:S01]  /*04a0*/  LDG.E R17, desc[UR10][R10.64+0x10] ;  /* 0x0000100a0a117981 */ /* 0x000f62000c1e1900 */
[----:B------:R-:W-:Y:S01]  /*04b0*/  FFMA R21, R8, R21, R9 ;  /* 0x0000001508157223 */ /* 0x000fe20000000009 */
[----:B------:R-:W-:-:S02]  /*04c0*/  IMAD.WIDE R8, R0, 0x4, R6 ;  /* 0x0000000400087825 */ /* 0x000fc400078e0206 */
[----:B------:R0:W5:Y:S04]  /*04d0*/  LDG.E R6, desc[UR10][R6.64] ;  /* 0x0000000a06067981 */ /* 0x000168000c1e1900 */
[----:B------:R-:W5:Y:S04]  /*04e0*/  LDG.E R23, desc[UR10][R10.64+0x14] ;  /* 0x0000140a0a177981 */ /* 0x000f68000c1e1900 */
[----:B------:R-:W5:Y:S01]  /*04f0*/  LDG.E R19, desc[UR10][R8.64] ;  /* 0x0000000a08137981 */ /* 0x000f62000c1e1900 */
[----:B0-----:R-:W-:Y:S01]  /*0500*/  FFMA R7, R20, R25, R21 ;  /* 0x0000001914077223 */ /* 0x001fe20000000015 */
[----:B------:R-:W-:-:S02]  /*0510*/  IMAD.WIDE R20, R0, 0x4, R8 ;  /* 0x0000000400147825 */ /* 0x000fc400078e0208 */
[----:B------:R-:W5:Y:S04]  /*0520*/  LDG.E R28, desc[UR10][R10.64+0x18] ;  /* 0x0000180a0a1c7981 */ /* 0x000f68000c1e1900 */
[----:B------:R0:W5:Y:S04]  /*0530*/  LDG.E R25, desc[UR10][R10.64+0x1c] ;  /* 0x00001c0a0a197981 */ /* 0x000168000c1e1900 */
[----:B------:R-:W5:Y:S01]  /*0540*/  LDG.E R20, desc[UR10][R20.64] ;  /* 0x0000000a14147981 */ /* 0x000f62000c1e1900 */
[----:B------:R-:W-:Y:S01]  /*0550*/  FFMA R29, R29, R12, R7 ;  /* 0x0000000c1d1d7223 */ /* 0x000fe20000000007 */
[----:B------:R-:W-:-:S04]  /*0560*/  UIADD3 UR9, UPT, UPT, UR9, 0x10, URZ ;  /* 0x0000001009097890 */ /* 0x000fc8000fffe0ff */
[----:B------:R-:W-:Y:S01]  /*0570*/  UISETP.NE.AND UP1, UPT, UR9, URZ, UPT ;  /* 0x000000ff0900728c */ /* 0x000fe2000bf25270 */
[----:B0-----:R-:W-:Y:S02]  /*0580*/  IADD3 R10, P0, PT, R10, 0x40, RZ ;  /* 0x000000400a0a7810 */ /* 0x001fe40007f1e0ff */
[----:B------:R-:W-:Y:S02]  /*0590*/  LEA R5, R0, R5, 0x4 ;  /* 0x0000000500057211 */ /* 0x000fe400078e20ff */
[----:B------:R-:W-:Y:S01]  /*05a0*/  IADD3.X R11, PT, PT, RZ, R11, RZ, P0, !PT ;  /* 0x0000000bff0b7210 */ /* 0x000fe200007fe4ff */
[----:B--2---:R-:W-:-:S04]  /*05b0*/  FFMA R29, R24, R14, R29 ;  /* 0x0000000e181d7223 */ /* 0x004fc8000000001d */
[----:B---3--:R-:W-:-:S04]  /*05c0*/  FFMA R4, R4, R16, R29 ;  /* 0x0000001004047223 */ /* 0x008fc8000000001d */
[----:B----4-:R-:W-:-:S04]  /*05d0*/  FFMA R4, R13, R18, R4 ;  /* 0x000000120d047223 */ /* 0x010fc80000000004 */
[----:B-----5:R-:W-:-:S04]  /*05e0*/  FFMA R4, R15, R22, R4 ;  /* 0x000000160f047223 */ /* 0x020fc80000000004 */
[----:B------:R-:W-:-:S04]  /*05f0*/  FFMA R4, R17, R26, R4 ;  /* 0x0000001a11047223 */ /* 0x000fc80000000004 */
[----:B------:R-:W-:-:S04]  /*0600*/  FFMA R23, R23, R6, R4 ;  /* 0x0000000617177223 */ /* 0x000fc80000000004 */
[----:B------:R-:W-:-:S04]  /*0610*/  FFMA R28, R28, R19, R23 ;  /* 0x000000131c1c7223 */ /* 0x000fc80000000017 */
[----:B------:R-:W-:Y:S01]  /*0620*/  FFMA R17, R25, R20, R28 ;  /* 0x0000001419117223 */ /* 0x000fe2000000001c */
[----:B------:R-:W-:Y:S06]  /*0630*/  BRA.U UP1, `(.L_x_7) ;  /* 0xfffffff901e47547 */ /* 0x000fec000b83ffff */
.L_x_6:
[----:B------:R-:W-:Y:S05]  /*0640*/  BRA.U !UP0, `(.L_x_5) ;  /* 0x0000000508547547 */ /* 0x000fea000b800000 */
[----:B------:R-:W-:Y:S02]  /*0650*/  UISETP.GE.U32.AND UP0, UPT, UR7, 0x8, UPT ;  /* 0x000000080700788c */ /* 0x000fe4000bf06070 */
[----:B------:R-:W-:-:S04]  /*0660*/  ULOP3.LUT UR5, UR6, 0x7, URZ, 0xc0, !UPT ;  /* 0x0000000706057892 */ /* 0x000fc8000f8ec0ff */
[----:B------:R-:W-:-:S03]  /*0670*/  UISETP.NE.AND UP1, UPT, UR5, URZ, UPT ;  /* 0x000000ff0500728c */ /* 0x000fc6000bf25270 */
[----:B------:R-:W-:Y:S08]  /*0680*/  BRA.U !UP0, `(.L_x_8) ;  /* 0x0000000108947547 */ /* 0x000ff0000b800000 */
[----:B------:R-:W0:Y:S01]  /*0690*/  LDC.64 R12, c[0x0][0x388] ;  /* 0x0000e200ff0c7b82 */ /* 0x000e220000000a00 */
[----:B------:R-:W-:-:S07]  /*06a0*/  IMAD R7, R2, R0, R3 ;  /* 0x0000000002077224 */ /* 0x000fce00078e0203 */
[----:B------:R-:W1:Y:S01]  /*06b0*/  LDC.64 R4, c[0x0][0x390] ;  /* 0x0000e400ff047b82 */ /* 0x000e620000000a00 */
[----:B0-----:R-:W-:-:S05]  /*06c0*/  IMAD.WIDE R12, R7, 0x4, R12 ;  /* 0x00000004070c7825 */ /* 0x001fca00078e020c */
[----:B------:R0:W2:Y:S01]  /*06d0*/  LDG.E R16, desc[UR10][R12.64] ;  /* 0x0000000a0c107981 */ /* 0x0000a2000c1e1900 */
[----:B------:R-:W-:-:S04]  /*06e0*/  IMAD.WIDE R14, R0, 0x4, R12 ;  /* 0x00000004000e7825 */ /* 0x000fc800078e020c */
[----:B-1----:R-:W-:Y:S01]  /*06f0*/  IMAD.WIDE.U32 R4, R2, 0x4, R4 ;  /* 0x0000000402047825 */ /* 0x002fe200078e0004 */
[----:B------:R1:W3:Y:S03]  /*0700*/  LDG.E R20, desc[UR10][R14.64] ;  /* 0x0000000a0e147981 */ /* 0x0002e6000c1e1900 */
[C---:B------:R-:W-:Y:S01]  /*0710*/  IMAD.WIDE R22, R0.reuse, 0x4, R14 ;  /* 0x0000000400167825 */ /* 0x040fe200078e020e */
[----:B------:R-:W2:Y:S04]  /*0720*/  LDG.E R18, desc[UR10][R4.64] ;  /* 0x0000000a04127981 */ /* 0x000ea8000c1e1900 */
[----:B------:R-:W3:Y:S01]  /*0730*/  LDG.E R19, desc[UR10][R4.64+0x4] ;  /* 0x0000040a04137981 */ /* 0x000ee2000c1e1900 */
[----:B------:R-:W-:-:S03]  /*0740*/  IMAD.WIDE R8, R0, 0x4, R22 ;  /* 0x0000000400087825 */ /* 0x000fc600078e0216 */
[----:B------:R-:W4:Y:S01]  /*0750*/  LDG.E R22, desc[UR10][R22.64] ;  /* 0x0000000a16167981 */ /* 0x000f22000c1e1900 */
[----:B------:R-:W-:-:S03]  /*0760*/  IMAD.WIDE R10, R0, 0x4, R8 ;  /* 0x00000004000a7825 */ /* 0x000fc600078e0208 */
[----:B------:R-:W4:Y:S04]  /*0770*/  LDG.E R21, desc[UR10][R4.64+0x8] ;  /* 0x0000080a04157981 */ /* 0x000f28000c1e1900 */
[----:B------:R-:W5:Y:S01]  /*0780*/  LDG.E R9, desc[UR10][R8.64] ;  /* 0x0000000a08097981 */ /* 0x000f62000c1e1900 */
[----:B------:R-:W-:-:S03]  /*0790*/  IMAD.WIDE R6, R0, 0x4, R10 ;  /* 0x0000000400067825 */ /* 0x000fc600078e020a */
[----:B------:R-:W5:Y:S01]  /*07a0*/  LDG.E R24, desc[UR10][R4.64+0xc] ;  /* 0x00000c0a04187981 */ /* 0x000f62000c1e1900 */
[----:B0-----:R-:W-:-:S03]  /*07b0*/  IMAD.WIDE R12, R0, 0x4, R6 ;  /* 0x00000004000c7825 */ /* 0x001fc600078e0206 */
[----:B------:R-:W5:Y:S04]  /*07c0*/  LDG.E R10, desc[UR10][R10.64] ;  /* 0x0000000a0a0a7981 */ /* 0x000f68000c1e1900 */
[----:B------:R-:W5:Y:S01]  /*07d0*/  LDG.E R25, desc[UR10][R4.64+0x10] ;  /* 0x0000100a04197981 */ /* 0x000f62000c1e1900 */
[----:B-1----:R-:W-:-:S03]  /*07e0*/  IMAD.WIDE R14, R0, 0x4, R12 ;  /* 0x00000004000e7825 */ /* 0x002fc600078e020c */
[----:B------:R-:W5:Y:S04]  /*07f0*/  LDG.E R7, desc[UR10][R6.64] ;  /* 0x0000000a06077981 */ /* 0x000f68000c1e1900 */
[----:B------:R-:W5:Y:S04]  /*0800*/  LDG.E R26, desc[UR10][R4.64+0x14] ;  /* 0x0000140a041a7981 */ /* 0x000f68000c1e1900 */
[----:B------:R-:W5:Y:S04]  /*0810*/  LDG.E R12, desc[UR10][R12.64] ;  /* 0x0000000a0c0c7981 */ /* 0x000f68000c1e1900 */
[----:B------:R-:W5:Y:S04]  /*0820*/  LDG.E R23, desc[UR10][R4.64+0x18] ;  /* 0x0000180a04177981 */ /* 0x000f68000c1e1900 */
[----:B------:R-:W5:Y:S04]  /*0830*/  LDG.E R14, desc[UR10][R14.64] ;  /* 0x0000000a0e0e7981 */ /* 0x000f68000c1e1900 */
[----:B------:R-:W5:Y:S01]  /*0840*/  LDG.E R8, desc[UR10][R4.64+0x1c] ;  /* 0x00001c0a04087981 */ /* 0x000f62000c1e1900 */
[----:B------:R-:W-:Y:S01]  /*0850*/  IADD3 R2, PT, PT, R2, 0x8, RZ ;  /* 0x0000000802027810 */ /* 0x000fe20007ffe0ff */
[----:B--2---:R-:W-:-:S04]  /*0860*/  FFMA R16, R18, R16, R17 ;  /* 0x0000001012107223 */ /* 0x004fc80000000011 */
[----:B---3--:R-:W-:-:S04]  /*0870*/  FFMA R16, R19, R20, R16 ;  /* 0x0000001413107223 */ /* 0x008fc80000000010 */
[----:B----4-:R-:W-:-:S04]  /*0880*/  FFMA R21, R21, R22, R16 ;  /* 0x0000001615157223 */ /* 0x010fc80000000010 */
[----:B-----5:R-:W-:-:S04]  /*0890*/  FFMA R24, R24, R9, R21 ;  /* 0x0000000918187223 */ /* 0x020fc80000000015 */
[----:B------:R-:W-:-:S04]  /*08a0*/  FFMA R25, R25, R10, R24 ;  /* 0x0000000a19197223 */ /* 0x000fc80000000018 */
[----:B------:R-:W-:-:S04]  /*08b0*/  FFMA R26, R26, R7, R25 ;  /* 0x000000071a1a7223 */ /* 0x000fc80000000019 */
[----:B------:R-:W-:-:S04]  /*08c0*/  FFMA R23, R23, R12, R26 ;  /* 0x0000000c17177223 */ /* 0x000fc8000000001a */
[----:B------:R-:W-:-:S07]  /*08d0*/  FFMA R17, R8, R14, R23 ;  /* 0x0000000e08117223 */ /* 0x000fce0000000017 */
.L_x_8:
        /* <DEDUP_REMOVED lines=8> */
[----:B0-----:R-:W-:-:S04]  /*0960*/  IMAD.WIDE R6, R9, 0x4, R6 ;  /* 0x0000000409067825 */ /* 0x001fc800078e0206 */
[----:B------:R-:W-:Y:S02]  /*0970*/  IMAD.WIDE R8, R0, 0x4, R6 ;  /* 0x0000000400087825 */ /* 0x000fe400078e0206 */
[----:B------:R-:W2:Y:S02]  /*0980*/  LDG.E R6, desc[UR10][R6.64] ;  /* 0x0000000a06067981 */ /* 0x000ea4000c1e1900 */
[----:B-1----:R-:W-:-:S04]  /*0990*/  IMAD.WIDE.U32 R4, R2, 0x4, R4 ;  /* 0x0000000402047825 */ /* 0x002fc800078e0004 */
[C---:B------:R-:W-:Y:S01]  /*09a0*/  IMAD.WIDE R10, R0.reuse, 0x4, R8 ;  /* 0x00000004000a7825 */ /* 0x040fe200078e0208 */
[----:B------:R-:W2:Y:S04]  /*09b0*/  LDG.E R14, desc[UR10][R4.64] ;  /* 0x0000000a040e7981 */ /* 0x000ea8000c1e1900 */
[----:B------:R-:W3:Y:S01]  /*09c0*/  LDG.E R8, desc[UR10][R8.64] ;  /* 0x0000000a08087981 */ /* 0x000ee2000c1e1900 */
[----:B------:R-:W-:-:S03]  /*09d0*/  IMAD.WIDE R12, R0, 0x4, R10 ;  /* 0x00000004000c7825 */ /* 0x000fc600078e020a */
[----:B------:R-:W3:Y:S04]  /*09e0*/  LDG.E R15, desc[UR10][R4.64+0x4] ;  /* 0x0000040a040f7981 */ /* 0x000ee8000c1e1900 */
[----:B------:R-:W4:Y:S04]  /*09f0*/  LDG.E R10, desc[UR10][R10.64] ;  /* 0x0000000a0a0a7981 */ /* 0x000f28000c1e1900 */
[----:B------:R-:W4:Y:S04]  /*0a00*/  LDG.E R19, desc[UR10][R4.64+0x8] ;  /* 0x0000080a04137981 */ /* 0x000f28000c1e1900 */
[----:B------:R-:W5:Y:S04]  /*0a10*/  LDG.E R12, desc[UR10][R12.64] ;  /* 0x0000000a0c0c7981 */ /* 0x000f68000c1e1900 */
[----:B------:R-:W5:Y:S01]  /*0a20*/  LDG.E R21, desc[UR10][R4.64+0xc] ;  /* 0x00000c0a04157981 */ /* 0x000f62000c1e1900 */
[----:B------:R-:W-:Y:S01]  /*0a30*/  IADD3 R2, PT, PT, R2, 0x4, RZ ;  /* 0x0000000402027810 */ /* 0x000fe20007ffe0ff */
[----:B--2---:R-:W-:-:S04]  /*0a40*/  FFMA R14, R14, R6, R17 ;  /* 0x000000060e0e7223 */ /* 0x004fc80000000011 */
[----:B---3--:R-:W-:-:S04]  /*0a50*/  FFMA R14, R15, R8, R14 ;  /* 0x000000080f0e7223 */ /* 0x008fc8000000000e */
[----:B----4-:R-:W-:-:S04]  /*0a60*/  FFMA R14, R19, R10, R14 ;  /* 0x0000000a130e7223 */ /* 0x010fc8000000000e */
[----:B-----5:R-:W-:-:S07]  /*0a70*/  FFMA R17, R21, R12, R14 ;  /* 0x0000000c15117223 */ /* 0x020fce000000000e */
.L_x_9:
[----:B------:R-:W-:Y:S05]  /*0a80*/  BRA.U !UP1, `(.L_x_5) ;  /* 0x0000000109447547 */ /* 0x000fea000b800000 */
[----:B------:R-:W0:Y:S01]  /*0a90*/  LDC.64 R4, c[0x0][0x390] ;  /* 0x0000e400ff047b82 */ /* 0x000e220000000a00 */
[----:B------:R-:W-:Y:S01]  /*0aa0*/  IMAD R11, R2, R0, R3 ;  /* 0x00000000020b7224 */ /* 0x000fe200078e0203 */
[----:B------:R-:W-:-:S06]  /*0ab0*/  UIADD3 UR4, UPT, UPT, -UR4, URZ, URZ ;  /* 0x000000ff04047290 */ /* 0x000fcc000fffe1ff */
[----:B------:R-:W1:Y:S01]  /*0ac0*/  LDC.64 R8, c[0x0][0x388] ;  /* 0x0000e200ff087b82 */ /* 0x000e620000000a00 */
[----:B0-----:R-:W-:-:S03]  /*0ad0*/  IMAD.WIDE.U32 R4, R2, 0x4, R4 ;  /* 0x0000000402047825 */ /* 0x001fc600078e0004 */
[----:B------:R-:W-:Y:S02]  /*0ae0*/  MOV R6, R4 ;  /* 0x0000000400067202 */ /* 0x000fe40000000f00 */
[----:B------:R-:W-:-:S07]  /*0af0*/  MOV R7, R5 ;  /* 0x0000000500077202 */ /* 0x000fce0000000f00 */
.L_x_10:
[C---:B-1----:R-:W-:Y:S01]  /*0b00*/  IMAD.WIDE R4, R11.reuse, 0x4, R8 ;  /* 0x000000040b047825 */ /* 0x042fe200078e0208 */
[----:B------:R0:W2:Y:S05]  /*0b10*/  LDG.E R2, desc[UR10][R6.64] ;  /* 0x0000000a06027981 */ /* 0x0000aa000c1e1900 */
[----:B------:R-:W2:Y:S01]  /*0b20*/  LDG.E R4, desc[UR10][R4.64] ;  /* 0x0000000a04047981 */ /* 0x000ea2000c1e1900 */
[----:B------:R-:W-:Y:S01]  /*0b30*/  UIADD3 UR4, UPT, UPT, UR4, 0x1, URZ ;  /* 0x0000000104047890 */ /* 0x000fe2000fffe0ff */
[----:B------:R-:W-:-:S03]  /*0b40*/  IADD3 R11, PT, PT, R11, R0, RZ ;  /* 0x000000000b0b7210 */ /* 0x000fc60007ffe0ff */
[----:B------:R-:W-:Y:S01]  /*0b50*/  UISETP.NE.AND UP0, UPT, UR4, URZ, UPT ;  /* 0x000000ff0400728c */ /* 0x000fe2000bf05270 */
[----:B0-----:R-:W-:-:S04]  /*0b60*/  IADD3 R6, P0, PT, R6, 0x4, RZ ;  /* 0x0000000406067810 */ /* 0x001fc80007f1e0ff */
[----:B------:R-:W-:Y:S01]  /*0b70*/  IADD3.X R7, PT, PT, RZ, R7, RZ, P0, !PT ;  /* 0x00000007ff077210 */ /* 0x000fe200007fe4ff */
[----:B--2---:R-:W-:-:S03]  /*0b80*/  FFMA R17, R2, R4, R17 ;  /* 0x0000000402117223 */ /* 0x004fc60000000011 */
[----:B------:R-:W-:Y:S05]  /*0b90*/  BRA.U UP0, `(.L_x_10) ;  /* 0xfffffffd00d87547 */ /* 0x000fea000b83ffff */
.L_x_5:
[----:B------:R-:W0:Y:S02]  /*0ba0*/  LDC.64 R4, c[0x0][0x380] ;  /* 0x0000e000ff047b82 */ /* 0x000e240000000a00 */
[----:B0-----:R-:W-:-:S06]  /*0bb0*/  IMAD.WIDE R4, R3, 0x4, R4 ;  /* 0x0000000403047825 */ /* 0x001fcc00078e0204 */
[----:B------:R-:W2:Y:S01]  /*0bc0*/  LDG.E R4, desc[UR10][R4.64] ;  /* 0x0000000a04047981 */ /* 0x000ea2000c1e1900 */
[----:B------:R-:W-:Y:S01]  /*0bd0*/  MOV R7, 0x3bbb989d ;  /* 0x3bbb989d00077802 */ /* 0x000fe20000000f00 */
[----:B------:R-:W-:Y:S01]  /*0be0*/  BSSY.RECONVERGENT B0, `(.L_x_11) ;  /* 0x0000015000007945 */ /* 0x000fe20003800200 */
[----:B------:R-:W-:-:S03]  /*0bf0*/  MOV R9, 0x437c0000 ;  /* 0x437c000000097802 */ /* 0x000fc60000000f00 */
[----:B--2---:R-:W-:-:S04]  /*0c00*/  FFMA.SAT R0, R4, -R7, 0.5 ;  /* 0x3f00000004007423 */ /* 0x004fc80000002807 */
[----:B------:R-:W-:-:S04]  /*0c10*/  FFMA.RM R0, R0, R9, 12582913 ;  /* 0x4b40000100007423 */ /* 0x000fc80000004009 */
[C---:B------:R-:W-:Y:S01]  /*0c20*/  FADD R7, R0.reuse, -12583039 ;  /* 0xcb40007f00077421 */ /* 0x040fe20000000000 */
[----:B------:R-:W-:-:S03]  /*0c30*/  SHF.L.U32 R0, R0, 0x17, RZ ;  /* 0x0000001700007819 */ /* 0x000fc600000006ff */
[----:B------:R-:W-:-:S04]  /*0c40*/  FFMA R7, R4, -1.4426950216293334961, -R7 ;  /* 0xbfb8aa3b04077823 */ /* 0x000fc80000000807 */
[----:B------:R-:W-:-:S06]  /*0c50*/  FFMA R7, R4, -1.925963033500011079e-08, R7 ;  /* 0xb2a5706004077823 */ /* 0x000fcc0000000007 */
[----:B------:R-:W0:Y:S02]  /*0c60*/  MUFU.EX2 R7, R7 ;  /* 0x0000000700077308 */ /* 0x000e240000000800 */
[----:B0-----:R-:W-:-:S05]  /*0c70*/  FFMA R0, R0, R7, 1 ;  /* 0x3f80000000007423 */ /* 0x001fca0000000007 */
[----:B------:R-:W-:-:S04]  /*0c80*/  IADD3 R2, PT, PT, R0, 0x1800000, RZ ;  /* 0x0180000000027810 */ /* 0x000fc80007ffe0ff */
[----:B------:R-:W-:-:S04]  /*0c90*/  LOP3.LUT R2, R2, 0x7f800000, RZ, 0xc0, !PT ;  /* 0x7f80000002027812 */ /* 0x000fc800078ec0ff */
[----:B------:R-:W-:-:S13]  /*0ca0*/  ISETP.GT.U32.AND P0, PT, R2, 0x1ffffff, PT ;  /* 0x01ffffff0200780c */ /* 0x000fda0003f04070 */
[----:B------:R-:W-:Y:S05]  /*0cb0*/  @P0 BRA `(.L_x_12) ;  /* 0x00000000000c0947 */ /* 0x000fea0003800000 */
[----:B------:R-:W-:-:S07]  /*0cc0*/  MOV R4, 0xce0 ;  /* 0x00000ce000047802 */ /* 0x000fce0000000f00 */
[----:B------:R-:W-:Y:S05]  /*0cd0*/  CALL.REL.NOINC `($__internal_0_$__cuda_sm20_rcp_rn_f32_slowpath) ;  /* 0x0000000000347944 */ /* 0x000fea0003c00000 */
[----:B------:R-:W-:Y:S05]  /*0ce0*/  BRA `(.L_x_13) ;  /* 0x0000000000107947 */ /* 0x000fea0003800000 */
.L_x_12:
[----:B------:R-:W0:Y:S02]  /*0cf0*/  MUFU.RCP R5, R0 ;  /* 0x0000000000057308 */ /* 0x000e240000001000 */
[----:B0-----:R-:W-:-:S04]  /*0d00*/  FFMA R2, R0, R5, -1 ;  /* 0xbf80000000027423 */ /* 0x001fc80000000005 */
[----:B------:R-:W-:-:S04]  /*0d10*/  FADD.FTZ R2, -R2, -RZ ;  /* 0x800000ff02027221 */ /* 0x000fc80000010100 */
[----:B------:R-:W-:-:S07]  /*0d20*/  FFMA R2, R5, R2, R5 ;  /* 0x0000000205027223 */ /* 0x000fce0000000005 */
.L_x_13:
[----:B------:R-:W-:Y:S05]  /*0d30*/  BSYNC.RECONVERGENT B0 ;  /* 0x0000000000007941 */ /* 0x000fea0003800200 */
.L_x_11:
[----:B------:R-:W0:Y:S01]  /*0d40*/  LDC.64 R4, c[0x0][0x398] ;  /* 0x0000e600ff047b82 */ /* 0x000e220000000a00 */
[----:B------:R-:W-:-:S04]  /*0d50*/  FADD R7, -R2, 1 ;  /* 0x3f80000002077421 */ /* 0x000fc80000000100 */
[----:B------:R-:W-:-:S04]  /*0d60*/  FMUL R0, R7, R2 ;  /* 0x0000000207007220 */ /* 0x000fc80000400000 */
[----:B------:R-:W-:Y:S01]  /*0d70*/  FMUL R17, R0, R17 ;  /* 0x0000001100117220 */ /* 0x000fe20000400000 */
[----:B0-----:R-:W-:-:S05]  /*0d80*/  IMAD.WIDE R2, R3, 0x4, R4 ;  /* 0x0000000403027825 */ /* 0x001fca00078e0204 */
[----:B------:R-:W-:Y:S01]  /*0d90*/  STG.E desc[UR10][R2.64], R17 ;  /* 0x0000001102007986 */ /* 0x000fe2000c10190a */
[----:B------:R-:W-:Y:S05]  /*0da0*/  EXIT ;  /* 0x000000000000794d */ /* 0x000fea0003800000 */
        .weak           $__internal_0_$__cuda_sm20_rcp_rn_f32_slowpath
        .type           $__internal_0_$__cuda_sm20_rcp_rn_f32_slowpath,@function
        .size           $__internal_0_$__cuda_sm20_rcp_rn_f32_slowpath,(.L_x_33 - $__internal_0_$__cuda_sm20_rcp_rn_f32_slowpath)
$__internal_0_$__cuda_sm20_rcp_rn_f32_slowpath:
[----:B------:R-:W-:Y:S01]  /*0db0*/  SHF.L.U32 R2, R0, 0x1, RZ ;  /* 0x0000000100027819 */ /* 0x000fe200000006ff */
[----:B------:R-:W-:Y:S03]  /*0dc0*/  BSSY.RECONVERGENT B1, `(.L_x_14) ;  /* 0x0000030000017945 */ /* 0x000fe60003800200 */
[----:B------:R-:W-:-:S04]  /*0dd0*/  SHF.R.U32.HI R2, RZ, 0x18, R2 ;  /* 0x00000018ff027819 */ /* 0x000fc80000011602 */
[----:B------:R-:W-:-:S13]  /*0de0*/  ISETP.NE.U32.AND P0, PT, R2, RZ, PT ;  /* 0x000000ff0200720c */ /* 0x000fda0003f05070 */
[----:B------:R-:W-:Y:S05]  /*0df0*/  @P0 BRA `(.L_x_15) ;  /* 0x0000000000280947 */ /* 0x000fea0003800000 */
[----:B------:R-:W-:-:S04]  /*0e00*/  SHF.L.U32 R2, R0, 0x1, RZ ;  /* 0x0000000100027819 */ /* 0x000fc800000006ff */
[----:B------:R-:W-:-:S13]  /*0e10*/  ISETP.NE.AND P0, PT, R2, RZ, PT ;  /* 0x000000ff0200720c */ /* 0x000fda0003f05270 */
[----:B------:R-:W-:Y:S01]  /*0e20*/  @P0 FFMA R6, R0, 1.84467440737095516160e+19, RZ ;  /* 0x5f80000000060823 */ /* 0x000fe200000000ff */
[----:B------:R-:W-:Y:S08]  /*0e30*/  @!P0 MUFU.RCP R5, R0 ;  /* 0x0000000000058308 */ /* 0x000ff00000001000 */
[----:B------:R-:W0:Y:S02]  /*0e40*/  @P0 MUFU.RCP R7, R6 ;  /* 0x0000000600070308 */ /* 0x000e240000001000 */
[----:B0-----:R-:W-:-:S04]  /*0e50*/  @P0 FFMA R2, R6, R7, -1 ;  /* 0xbf80000006020423 */ /* 0x001fc80000000007 */
[----:B------:R-:W-:-:S04]  /*0e60*/  @P0 FADD.FTZ R2, -R2, -RZ ;  /* 0x800000ff02020221 */ /* 0x000fc80000010100 */
[----:B------:R-:W-:-:S04]  /*0e70*/  @P0 FFMA R2, R7, R2, R7 ;  /* 0x0000000207020223 */ /* 0x000fc80000000007 */
[----:B------:R-:W-:Y:S01]  /*0e80*/  @P0 FFMA R5, R2, 1.84467440737095516160e+19, RZ ;  /* 0x5f80000002050823 */ /* 0x000fe200000000ff */
[----:B------:R-:W-:Y:S06]  /*0e90*/  BRA `(.L_x_16) ;  /* 0x0000000000887947 */ /* 0x000fec0003800000 */
.L_x_15:
[----:B------:R-:W-:-:S04]  /*0ea0*/  IADD3 R5, PT, PT, R2, -0xfd, RZ ;  /* 0xffffff0302057810 */ /* 0x000fc80007ffe0ff */
[----:B------:R-:W-:-:S13]  /*0eb0*/  ISETP.GT.U32.AND P0, PT, R5, 0x1, PT ;  /* 0x000000010500780c */ /* 0x000fda0003f04070 */
[----:B------:R-:W-:Y:S05]  /*0ec0*/  @P0 BRA `(.L_x_17) ;  /* 0x0000000000780947 */ /* 0x000fea0003800000 */
[----:B------:R-:W-:Y:S01]  /*0ed0*/  LOP3.LUT R6, R0, 0x7fffff, RZ, 0xc0, !PT ;  /* 0x007fffff00067812 */ /* 0x000fe200078ec0ff */
[----:B------:R-:W-:-:S03]  /*0ee0*/  HFMA2 R10, -RZ, RZ, 0, 1.78813934326171875e-07 ;  /* 0x00000003ff0a7431 */ /* 0x000fc600000001ff */
[----:B------:R-:W-:-:S04]  /*0ef0*/  LOP3.LUT R6, R6, 0x3f800000, RZ, 0xfc, !PT ;  /* 0x3f80000006067812 */ /* 0x000fc800078efcff */
[----:B------:R-:W0:Y:S01]  /*0f00*/  MUFU.RCP R7, R6 ;  /* 0x0000000600077308 */ /* 0x000e220000001000 */
[----:B------:R-:W-:Y:S01]  /*0f10*/  SHF.L.U32 R11, R10, R5, RZ ;  /* 0x000000050a0b7219 */ /* 0x000fe200000006ff */
[----:B0-----:R-:W-:-:S04]  /*0f20*/  FFMA R8, R6, R7, -1 ;  /* 0xbf80000006087423 */ /* 0x001fc80000000007 */
[----:B------:R-:W-:-:S04]  /*0f30*/  FADD.FTZ R8, -R8, -RZ ;  /* 0x800000ff08087221 */ /* 0x000fc80000010100 */
[CCC-:B------:R-:W-:Y:S01]  /*0f40*/  FFMA.RM R9, R7.reuse, R8.reuse, R7.reuse ;  /* 0x0000000807097223 */ /* 0x1c0fe20000004007 */
[----:B------:R-:W-:-:S04]  /*0f50*/  FFMA.RP R8, R7, R8, R7 ;  /* 0x0000000807087223 */ /* 0x000fc80000008007 */
[C---:B------:R-:W-:Y:S02]  /*0f60*/  LOP3.LUT R7, R9.reuse, 0x7fffff, RZ, 0xc0, !PT ;  /* 0x007fffff09077812 */ /* 0x040fe400078ec0ff */
[----:B------:R-:W-:Y:S02]  /*0f70*/  FSETP.NEU.FTZ.AND P0, PT, R9, R8, PT ;  /* 0x000000080900720b */ /* 0x000fe40003f1d000 */
[----:B------:R-:W-:Y:S02]  /*0f80*/  LOP3.LUT R8, R7, 0x800000, RZ, 0xfc, !PT ;  /* 0x0080000007087812 */ /* 0x000fe400078efcff */
[----:B------:R-:W-:Y:S02]  /*0f90*/  SEL R7, RZ, 0xffffffff, !P0 ;  /* 0xffffffffff077807 */ /* 0x000fe40004000000 */
[----:B------:R-:W-:Y:S02]  /*0fa0*/  LOP3.LUT R6, R11, R8, RZ, 0xc0, !PT ;  /* 0x000000080b067212 */ /* 0x000fe400078ec0ff */
[----:B------:R-:W-:-:S02]  /*0fb0*/  IADD3 R7, PT, PT, -R7, RZ, RZ ;  /* 0x000000ff07077210 */ /* 0x000fc40007ffe1ff */
[-C--:B------:R-:W-:Y:S02]  /*0fc0*/  SHF.R.U32.HI R6, RZ, R5.reuse, R6 ;  /* 0x00000005ff067219 */ /* 0x080fe40000011606 */
[----:B------:R-:W-:Y:S02]  /*0fd0*/  LOP3.LUT P1, RZ, R7, R5, R8, 0xf8, !PT ;  /* 0x0000000507ff7212 */ /* 0x000fe4000782f808 */
[C---:B------:R-:W-:Y:S02]  /*0fe0*/  LOP3.LUT P0, RZ, R6.reuse, 0x1, RZ, 0xc0, !PT ;  /* 0x0000000106ff7812 */ /* 0x040fe4000780c0ff */
[----:B------:R-:W-:-:S04]  /*0ff0*/  LOP3.LUT P2, RZ, R6, 0x2, RZ, 0xc0, !PT ;  /* 0x0000000206ff7812 */ /* 0x000fc8000784c0ff */
[----:B------:R-:W-:Y:S02]  /*1000*/  PLOP3.LUT P0, PT, P0, P1, P2, 0xe0, 0x0 ;  /* 0x000000000000781c */ /* 0x000fe40000703c20 */
[----:B------:R-:W-:Y:S02]  /*1010*/  LOP3.LUT P1, RZ, R0, 0x7fffff, RZ, 0xc0, !PT ;  /* 0x007fffff00ff7812 */ /* 0x000fe4000782c0ff */
[----:B------:R-:W-:-:S04]  /*1020*/  SEL R5, RZ, 0x1, !P0 ;  /* 0x00000001ff057807 */ /* 0x000fc80004000000 */
[----:B------:R-:W-:-:S04]  /*1030*/  IADD3 R5, PT, PT, -R5, RZ, RZ ;  /* 0x000000ff05057210 */ /* 0x000fc80007ffe1ff */
[----:B------:R-:W-:Y:S02]  /*1040*/  ISETP.GE.AND P0, PT, R5, RZ, PT ;  /* 0x000000ff0500720c */ /* 0x000fe40003f06270 */
[----:B------:R-:W-:-:S04]  /*1050*/  IADD3 R5, PT, PT, R2, -0xfc, RZ ;  /* 0xffffff0402057810 */ /* 0x000fc80007ffe0ff */
[----:B------:R-:W-:-:S07]  /*1060*/  SHF.R.U32.HI R5, RZ, R5, R8 ;  /* 0x00000005ff057219 */ /* 0x000fce0000011608 */
[----:B------:R-:W-:-:S04]  /*1070*/  @!P0 IADD3 R5, PT, PT, R5, 0x1, RZ ;  /* 0x0000000105058810 */ /* 0x000fc80007ffe0ff */
[----:B------:R-:W-:-:S04]  /*1080*/  @!P1 SHF.L.U32 R5, R5, 0x1, RZ ;  /* 0x0000000105059819 */ /* 0x000fc800000006ff */
[----:B------:R-:W-:Y:S01]  /*1090*/  LOP3.LUT R5, R5, 0x80000000, R0, 0xf8, !PT ;  /* 0x8000000005057812 */ /* 0x000fe200078ef800 */
[----:B------:R-:W-:Y:S06]  /*10a0*/  BRA `(.L_x_16) ;  /* 0x0000000000047947 */ /* 0x000fec0003800000 */
.L_x_17:
[----:B------:R0:W1:Y:S02]  /*10b0*/  MUFU.RCP R5, R0 ;  /* 0x0000000000057308 */ /* 0x0000640000001000 */
.L_x_16:
[----:B------:R-:W-:Y:S05]  /*10c0*/  BSYNC.RECONVERGENT B1 ;  /* 0x0000000000017941 */ /* 0x000fea0003800200 */
.L_x_14:
[----:B-1----:R-:W-:Y:S01]  /*10d0*/  MOV R2, R5 ;  /* 0x0000000500027202 */ /* 0x002fe20000000f00 */
[----:B------:R-:W-:-:S04]  /*10e0*/  HFMA2 R5, -RZ, RZ, 0, 0 ;  /* 0x00000000ff057431 */ /* 0x000fc800000001ff */
[----:B0-----:R-:W-:Y:S05]  /*10f0*/  RET.REL.NODEC R4 `(_Z13backwardLayerPfS_S_S_ii) ;  /* 0xffffffec04c07950 */ /* 0x001fea0003c3ffff */
.L_x_18:
        /* <DEDUP_REMOVED lines=16> */
.L_x_33:


//--------------------- .text._Z12forwardLayerPfS_S_S_ii --------------------------
	.section	.text._Z12forwardLayerPfS_S_S_ii,"ax",@progbits
	.align	128
        .global         _Z12forwardLayerPfS_S_S_ii
        .type           _Z12forwardLayerPfS_S_S_ii,@function
        .size           _Z12forwardLayerPfS_S_S_ii,(.L_x_34 - _Z12forwardLayerPfS_S_S_ii)
        .other          _Z12forwardLayerPfS_S_S_ii,@"STO_CUDA_ENTRY STV_DEFAULT"
_Z12forwardLayerPfS_S_S_ii:
.text._Z12forwardLayerPfS_S_S_ii:
[----:B------:R-:W-:Y:S01]  /*0000*/  LDC R1, c[0x0][0x37c] ;  /* 0x0000df00ff017b82 */ /* 0x000fe20000000800 */
[----:B------:R-:W0:Y:S07]  /*0010*/  S2R R3, SR_TID.X ;  /* 0x0000000000037919 */ /* 0x000e2e0000002100 */
[----:B------:R-:W0:Y:S01]  /*0020*/  S2UR UR4, SR_CTAID.X ;  /* 0x00000000000479c3 */ /* 0x000e220000002500 */
[----:B------:R-:W1:Y:S07]  /*0030*/  LDCU UR5, c[0x0][0x3a4] ;  /* 0x00007480ff0577ac */ /* 0x000e6e0008000800 */
[----:B------:R-:W0:Y:S02]  /*0040*/  LDC R6, c[0x0][0x360] ;  /* 0x0000d800ff067b82 */ /* 0x000e240000000800 */
[----:B0-----:R-:W-:-:S05]  /*0050*/  IMAD R6, R6, UR4, R3 ;  /* 0x0000000406067c24 */ /* 0x001fca000f8e0203 */
[----:B-1----:R-:W-:-:S13]  /*0060*/  ISETP.GE.AND P0, PT, R6, UR5, PT ;  /* 0x0000000506007c0c */ /* 0x002fda000bf06270 */
[----:B------:R-:W-:Y:S05]  /*0070*/  @P0 EXIT ;  /* 0x000000000000094d */ /* 0x000fea0003800000 */
[----:B------:R-:W0:Y:S01]  /*0080*/  LDC.64 R2, c[0x0][0x390] ;  /* 0x0000e400ff027b82 */ /* 0x000e220000000a00 */
[----:B------:R-:W1:Y:S01]  /*0090*/  LDCU.64 UR16, c[0x0][0x358] ;  /* 0x00006b00ff1077ac */ /* 0x000e620008000a00 */
[----:B------:R-:W2:Y:S01]  /*00a0*/  LDCU UR8, c[0x0][0x3a0] ;  /* 0x00007400ff0877ac */ /* 0x000ea20008000800 */
[----:B0-----:R-:W-:-:S05]  /*00b0*/  IMAD.WIDE R2, R6, 0x4, R2 ;  /* 0x0000000406027825 */ /* 0x001fca00078e0202 */
[----:B-1----:R0:W5:Y:S01]  /*00c0*/  LDG.E R15, desc[UR16][R2.64] ;  /* 0x00000010020f7981 */ /* 0x002162000c1e1900 */
[----:B--2---:R-:W-:-:S09]  /*00d0*/  UISETP.GE.AND UP0, UPT, UR8, 0x1, UPT ;  /* 0x000000010800788c */ /* 0x004fd2000bf06270 */
[----:B0-----:R-:W-:Y:S05]  /*00e0*/  BRA.U !UP0, `(.L_x_19) ;  /* 0x0000000908587547 */ /* 0x001fea000b800000 */
[----:B------:R-:W-:Y:S01]  /*00f0*/  UISETP.GE.U32.AND UP1, UPT, UR8, 0x10, UPT ;  /* 0x000000100800788c */ /* 0x000fe2000bf26070 */
[----:B------:R-:W-:Y:S01]  /*0100*/  HFMA2 R8, -RZ, RZ, 0, 0 ;  /* 0x00000000ff087431 */ /* 0x000fe200000001ff */
[----:B------:R-:W-:Y:S02]  /*0110*/  ULOP3.LUT UR9, UR8, 0xf, URZ, 0xc0, !UPT ;  /* 0x0000000f08097892 */ /* 0x000fe4000f8ec0ff */
[----:B------:R-:W-:Y:S02]  /*0120*/  IMAD R7, R6, UR8, RZ ;  /* 0x0000000806077c24 */ /* 0x000fe4000f8e02ff */
[----:B------:R-:W-:-:S03]  /*0130*/  UISETP.NE.AND UP0, UPT, UR9, URZ, UPT ;  /* 0x000000ff0900728c */ /* 0x000fc6000bf05270 */
[----:B------:R-:W-:Y:S08]  /*0140*/  BRA.U !UP1, `(.L_x_20) ;  /* 0x0000000509107547 */ /* 0x000ff0000b800000 */
[----:B------:R-:W0:Y:S01]  /*0150*/  LDCU.128 UR12, c[0x0][0x380] ;  /* 0x00007000ff0c77ac */ /* 0x000e220008000c00 */
[----:B------:R-:W-:Y:S01]  /*0160*/  MOV R0, R7 ;  /* 0x0000000700007202 */ /* 0x000fe20000000f00 */
[----:B------:R-:W-:-:S04]  /*0170*/  ULOP3.LUT UR10, UR8, 0x7ffffff0, URZ, 0xc0, !UPT ;  /* 0x7ffffff0080a7892 */ /* 0x000fc8000f8ec0ff */
[----:B------:R-:W-:Y:S02]  /*0180*/  UIADD3 UR11, UPT, UPT, -UR10, URZ, URZ ;  /* 0x000000ff0a0b7290 */ /* 0x000fe4000fffe1ff */
[----:B------:R-:W-:Y:S01]  /*0190*/  MOV R8, UR10 ;  /* 0x0000000a00087c02 */ /* 0x000fe20008000f00 */
[----:B0-----:R-:W-:Y:S02]  /*01a0*/  UIADD3 UR6, UP1, UPT, UR12, 0x20, URZ ;  /* 0x000000200c067890 */ /* 0x001fe4000ff3e0ff */
[----:B------:R-:W-:Y:S02]  /*01b0*/  UIADD3 UR4, UP2, UPT, UR14, 0x20, URZ ;  /* 0x000000200e047890 */ /* 0x000fe4000ff5e0ff */
[----:B------:R-:W-:Y:S02]  /*01c0*/  UIADD3.X UR7, UPT, UPT, URZ, UR13, URZ, UP1, !UPT ;  /* 0x0000000dff077290 */ /* 0x000fe40008ffe4ff */
[----:B------:R-:W-:Y:S01]  /*01d0*/  MOV R2, UR6 ;  /* 0x0000000600027c02 */ /* 0x000fe20008000f00 */
[----:B------:R-:W-:-:S03]  /*01e0*/  UIADD3.X UR5, UPT, UPT, URZ, UR15, URZ, UP2, !UPT ;  /* 0x0000000fff057290 */ /* 0x000fc600097fe4ff */
[----:B------:R-:W-:-:S09]  /*01f0*/  MOV R3, UR7 ;  /* 0x0000000700037c02 */ /* 0x000fd20008000f00 */
.L_x_21:
[----:B------:R-:W-:Y:S01]  /*0200*/  MOV R4, UR4 ;  /* 0x0000000400047c02 */ /* 0x000fe20008000f00 */
[----:B------:R-:W2:Y:S01]  /*0210*/  LDG.E R16, desc[UR16][R2.64+-0x20] ;  /* 0xffffe01002107981 */ /* 0x000ea2000c1e1900 */
[----:B------:R-:W-:-:S03]  /*0220*/  MOV R5, UR5 ;  /* 0x0000000500057c02 */ /* 0x000fc60008000f00 */
[----:B------:R-:W3:Y:S01]  /*0230*/  LDG.E R18, desc[UR16][R2.64+-0x1c] ;  /* 0xffffe41002127981 */ /* 0x000ee2000c1e1900 */
[----:B------:R-:W-:-:S03]  /*0240*/  IMAD.WIDE R4, R0, 0x4, R4 ;  /* 0x0000000400047825 */ /* 0x000fc600078e0204 */
[----:B------:R-:W4:Y:S04]  /*0250*/  LDG.E R19, desc[UR16][R2.64+-0x18] ;  /* 0xffffe81002137981 */ /* 0x000f28000c1e1900 */
[----:B------:R-:W2:Y:S04]  /*0260*/  LDG.E R17, desc[UR16][R4.64+-0x20] ;  /* 0xffffe01004117981 */ /* 0x000ea8000c1e1900 */
[----:B------:R-:W3:Y:S04]  /*0270*/  LDG.E R25, desc[UR16][R4.64+-0x1c] ;  /* 0xffffe41004197981 */ /* 0x000ee8000c1e1900 */
[----:B------:R-:W4:Y:S04]  /*0280*/  LDG.E R20, desc[UR16][R4.64+-0x18] ;  /* 0xffffe81004147981 */ /* 0x000f28000c1e1900 */
        /* <DEDUP_REMOVED lines=9> */
[----:B------:R-:W4:Y:S01]  /*0320*/  LDG.E R14, desc[UR16][R4.64+-0x4] ;  /* 0xfffffc10040e7981 */ /* 0x000f22000c1e1900 */
[----:B--2--5:R-:W-:-:S03]  /*0330*/  FFMA R17, R16, R17, R15 ;  /* 0x0000001110117223 */ /* 0x024fc6000000000f */
[----:B------:R-:W2:Y:S04]  /*0340*/  LDG.E R15, desc[UR16][R2.64] ;  /* 0x00000010020f7981 */ /* 0x000ea8000c1e1900 */
[----:B------:R-:W2:Y:S01]  /*0350*/  LDG.E R16, desc[UR16][R4.64] ;  /* 0x0000001004107981 */ /* 0x000ea2000c1e1900 */
[----:B---3--:R-:W-:-:S03]  /*0360*/  FFMA R26, R18, R25, R17 ;  /* 0x00000019121a7223 */ /* 0x008fc60000000011 */
[----:B------:R-:W3:Y:S01]  /*0370*/  LDG.E R17, desc[UR16][R2.64+0x4] ;  /* 0x0000041002117981 */ /* 0x000ee2000c1e1900 */
[----:B----4-:R-:W-:-:S03]  /*0380*/  FFMA R25, R19, R20, R26 ;  /* 0x0000001413197223 */ /* 0x010fc6000000001a */
[----:B------:R-:W3:Y:S04]  /*0390*/  LDG.E R18, desc[UR16][R4.64+0x4] ;  /* 0x0000041004127981 */ /* 0x000ee8000c1e1900 */
[----:B------:R-:W4:Y:S01]  /*03a0*/  LDG.E R19, desc[UR16][R2.64+0x8] ;  /* 0x0000081002137981 */ /* 0x000f22000c1e1900 */
[----:B------:R-:W-:-:S03]  /*03b0*/  FFMA R26, R22, R21, R25 ;  /* 0x00000015161a7223 */ /* 0x000fc60000000019 */
[----:B------:R-:W4:Y:S04]  /*03c0*/  LDG.E R20, desc[UR16][R4.64+0x8] ;  /* 0x0000081004147981 */ /* 0x000f28000c1e1900 */
        /* <DEDUP_REMOVED lines=9> */
[----:B------:R-:W4:Y:S04]  /*0460*/  LDG.E R12, desc[UR16][R2.64+0x18] ;  /* 0x00001810020c7981 */ /* 0x000f28000c1e1900 */
[----:B------:R-:W4:Y:S04]  /*0470*/  LDG.E R11, desc[UR16][R4.64+0x18] ;  /* 0x00001810040b7981 */ /* 0x000f28000c1e1900 */
[----:B------:R-:W4:Y:S04]  /*0480*/  LDG.E R26, desc[UR16][R4.64+0x1c] ;  /* 0x00001c10041a7981 */ /* 0x000f28000c1e1900 */
[----:B------:R0:W4:Y:S01]  /*0490*/  LDG.E R25, desc[UR16][R2.64+0x1c] ;  /* 0x00001c1002197981 */ /* 0x000122000c1e1900 */
[----:B------:R-:W-:Y:S01]  /*04a0*/  FFMA R14, R13, R14, R28 ;  /* 0x0000000e0d0e7223 */ /* 0x000fe2000000001c */
[----:B------:R-:W-:-:S04]  /*04b0*/  UIADD3 UR11, UPT, UPT, UR11, 0x10, URZ ;  /* 0x000000100b0b7890 */ /* 0x000fc8000fffe0ff */
[----:B------:R-:W-:Y:S01]  /*04c0*/  UISETP.NE.AND UP1, UPT, UR11, URZ, UPT ;  /* 0x000000ff0b00728c */ /* 0x000fe2000bf25270 */
[----:B0-----:R-:W-:Y:S02]  /*04d0*/  IADD3 R2, P0, PT, R2, 0x40, RZ ;  /* 0x0000004002027810 */ /* 0x001fe40007f1e0ff */
[----:B------:R-:W-:Y:S02]  /*04e0*/  IADD3 R0, PT, PT, R0, 0x10, RZ ;  /* 0x0000001000007810 */ /* 0x000fe40007ffe0ff */
[----:B------:R-:W-:Y:S01]  /*04f0*/  IADD3.X R3, PT, PT, RZ, R3, RZ, P0, !PT ;  /* 0x00000003ff037210 */ /* 0x000fe200007fe4ff */
[----:B--2---:R-:W-:-:S04]  /*0500*/  FFMA R14, R15, R16, R14 ;  /* 0x000000100f0e7223 */ /* 0x004fc8000000000e */
[----:B---3--:R-:W-:-:S04]  /*0510*/  FFMA R14, R17, R18, R14 ;  /* 0x00000012110e7223 */ /* 0x008fc8000000000e */
[----:B----4-:R-:W-:-:S04]  /*0520*/  FFMA R14, R19, R20, R14 ;  /* 0x00000014130e7223 */ /* 0x010fc8000000000e */
[----:B------:R-:W-:-:S04]  /*0530*/  FFMA R14, R21, R22, R14 ;  /* 0x00000016150e7223 */ /* 0x000fc8000000000e */
[----:B------:R-:W-:-:S04]  /*0540*/  FFMA R14, R23, R24, R14 ;  /* 0x00000018170e7223 */ /* 0x000fc8000000000e */
[----:B------:R-:W-:-:S04]  /*0550*/  FFMA R9, R9, R10, R14 ;  /* 0x0000000a09097223 */ /* 0x000fc8000000000e */
[----:B------:R-:W-:-:S04]  /*0560*/  FFMA R12, R12, R11, R9 ;  /* 0x0000000b0c0c7223 */ /* 0x000fc80000000009 */
[----:B------:R-:W-:Y:S01]  /*0570*/  FFMA R15, R25, R26, R12 ;  /* 0x0000001a190f7223 */ /* 0x000fe2000000000c */
[----:B------:R-:W-:Y:S06]  /*0580*/  BRA.U UP1, `(.L_x_21) ;  /* 0xfffffffd011c7547 */ /* 0x000fec000b83ffff */
.L_x_20:
[----:B------:R-:W-:Y:S05]  /*0590*/  BRA.U !UP0, `(.L_x_19) ;  /* 0x00000005082c7547 */ /* 0x000fea000b800000 */
[----:B------:R-:W-:Y:S02]  /*05a0*/  UISETP.GE.U32.AND UP0, UPT, UR9, 0x8, UPT ;  /* 0x000000080900788c */ /* 0x000fe4000bf06070 */
[----:B------:R-:W-:-:S04]  /*05b0*/  ULOP3.LUT UR5, UR8, 0x7, URZ, 0xc0, !UPT ;  /* 0x0000000708057892 */ /* 0x000fc8000f8ec0ff */
[----:B------:R-:W-:-:S03]  /*05c0*/  UISETP.NE.AND UP1, UPT, UR5, URZ, UPT ;  /* 0x000000ff0500728c */ /* 0x000fc6000bf25270 */
[----:B------:R-:W-:Y:S08]  /*05d0*/  BRA.U !UP0, `(.L_x_22) ;  /* 0x0000000108787547 */ /* 0x000ff0000b800000 */
[----:B------:R-:W0:Y:S01]  /*05e0*/  LDC.64 R2, c[0x0][0x388] ;  /* 0x0000e200ff027b82 */ /* 0x000e220000000a00 */
[----:B------:R-:W-:-:S07]  /*05f0*/  IADD3 R9, PT, PT, R7, R8, RZ ;  /* 0x0000000807097210 */ /* 0x000fce0007ffe0ff */
[----:B------:R-:W1:Y:S01]  /*0600*/  LDC.64 R4, c[0x0][0x380] ;  /* 0x0000e000ff047b82 */ /* 0x000e620000000a00 */
[----:B0-----:R-:W-:-:S05]  /*0610*/  IMAD.WIDE R2, R9, 0x4, R2 ;  /* 0x0000000409027825 */ /* 0x001fca00078e0202 */
[----:B------:R-:W2:Y:S01]  /*0620*/  LDG.E R11, desc[UR16][R2.64] ;  /* 0x00000010020b7981 */ /* 0x000ea2000c1e1900 */
[----:B-1----:R-:W-:-:S03]  /*0630*/  IMAD.WIDE.U32 R4, R8, 0x4, R4 ;  /* 0x0000000408047825 */ /* 0x002fc600078e0004 */
[----:B------:R-:W3:Y:S04]  /*0640*/  LDG.E R12, desc[UR16][R2.64+0x4] ;  /* 0x00000410020c7981 */ /* 0x000ee8000c1e1900 */
        /* <DEDUP_REMOVED lines=14> */
[----:B------:R-:W-:Y:S01]  /*0730*/  IADD3 R8, PT, PT, R8, 0x8, RZ ;  /* 0x0000000808087810 */ /* 0x000fe20007ffe0ff */
[----:B--2--5:R-:W-:-:S04]  /*0740*/  FFMA R10, R10, R11, R15 ;  /* 0x0000000b0a0a7223 */ /* 0x024fc8000000000f */
[----:B---3--:R-:W-:-:S04]  /*0750*/  FFMA R10, R13, R12, R10 ;  /* 0x0000000c0d0a7223 */ /* 0x008fc8000000000a */
[----:B----4-:R-:W-:-:S04]  /*0760*/  FFMA R10, R17, R14, R10 ;  /* 0x0000000e110a7223 */ /* 0x010fc8000000000a */
[----:B------:R-:W-:-:S04]  /*0770*/  FFMA R10, R19, R16, R10 ;  /* 0x00000010130a7223 */ /* 0x000fc8000000000a */
[----:B------:R-:W-:-:S04]  /*0780*/  FFMA R10, R21, R18, R10 ;  /* 0x00000012150a7223 */ /* 0x000fc8000000000a */
[----:B------:R-:W-:-:S04]  /*0790*/  FFMA R23, R23, R20, R10 ;  /* 0x0000001417177223 */ /* 0x000fc8000000000a */
[----:B------:R-:W-:-:S04]  /*07a0*/  FFMA R0, R0, R9, R23 ;  /* 0x0000000900007223 */ /* 0x000fc80000000017 */
[----:B------:R-:W-:-:S07]  /*07b0*/  FFMA R15, R25, R22, R0 ;  /* 0x00000016190f7223 */ /* 0x000fce0000000000 */
.L_x_22:
        /* <DEDUP_REMOVED lines=22> */
[----:B------:R-:W-:-:S07]  /*0920*/  FFMA R15, R17, R14, R0 ;  /* 0x0000000e110f7223 */ /* 0x000fce0000000000 */
.L_x_23:
[----:B------:R-:W-:Y:S05]  /*0930*/  BRA.U !UP1, `(.L_x_19) ;  /* 0x0000000109447547 */ /* 0x000fea000b800000 */
[----:B------:R-:W0:Y:S01]  /*0940*/  LDC.64 R2, c[0x0][0x380] ;  /* 0x0000e000ff027b82 */ /* 0x000e220000000a00 */
[----:B------:R-:W-:Y:S01]  /*0950*/  IADD3 R7, PT, PT, R7, R8, RZ ;  /* 0x0000000807077210 */ /* 0x000fe20007ffe0ff */
[----:B------:R-:W-:-:S06]  /*0960*/  UIADD3 UR4, UPT, UPT, -UR4, URZ, URZ ;  /* 0x000000ff04047290 */ /* 0x000fcc000fffe1ff */
[----:B------:R-:W1:Y:S01]  /*0970*/  LDC.64 R10, c[0x0][0x388] ;  /* 0x0000e200ff0a7b82 */ /* 0x000e620000000a00 */
[----:B0-----:R-:W-:-:S03]  /*0980*/  IMAD.WIDE.U32 R2, R8, 0x4, R2 ;  /* 0x0000000408027825 */ /* 0x001fc600078e0002 */
[----:B------:R-:W-:Y:S02]  /*0990*/  MOV R4, R2 ;  /* 0x0000000200047202 */ /* 0x000fe40000000f00 */
[----:B------:R-:W-:-:S07]  /*09a0*/  MOV R5, R3 ;  /* 0x0000000300057202 */ /* 0x000fce0000000f00 */
.L_x_24:
[----:B-1----:R-:W-:Y:S01]  /*09b0*/  IMAD.WIDE R2, R7, 0x4, R10 ;  /* 0x0000000407027825 */ /* 0x002fe200078e020a */
[----:B------:R0:W2:Y:S05]  /*09c0*/  LDG.E R0, desc[UR16][R4.64] ;  /* 0x0000001004007981 */ /* 0x0000aa000c1e1900 */
[----:B------:R-:W2:Y:S01]  /*09d0*/  LDG.E R2, desc[UR16][R2.64] ;  /* 0x0000001002027981 */ /* 0x000ea2000c1e1900 */
[----:B------:R-:W-:-:S04]  /*09e0*/  UIADD3 UR4, UPT, UPT, UR4, 0x1, URZ ;  /* 0x0000000104047890 */ /* 0x000fc8000fffe0ff */
[----:B------:R-:W-:Y:S01]  /*09f0*/  UISETP.NE.AND UP0, UPT, UR4, URZ, UPT ;  /* 0x000000ff0400728c */ /* 0x000fe2000bf05270 */
[----:B0-----:R-:W-:Y:S01]  /*0a00*/  IADD3 R4, P0, PT, R4, 0x4, RZ ;  /* 0x0000000404047810 */ /* 0x001fe20007f1e0ff */
[----:B------:R-:W-:-:S03]  /*0a10*/  VIADD R7, R7, 0x1 ;  /* 0x0000000107077836 */ /* 0x000fc60000000000 */
[----:B------:R-:W-:Y:S01]  /*0a20*/  IADD3.X R5, PT, PT, RZ, R5, RZ, P0, !PT ;  /* 0x00000005ff057210 */ /* 0x000fe200007fe4ff */
[----:B--2--5:R-:W-:-:S03]  /*0a30*/  FFMA R15, R0, R2, R15 ;  /* 0x00000002000f7223 */ /* 0x024fc6000000000f */
[----:B------:R-:W-:Y:S05]  /*0a40*/  BRA.U UP0, `(.L_x_24) ;  /* 0xfffffffd00d87547 */ /* 0x000fea000b83ffff */
.L_x_19:
[----:B------:R-:W-:Y:S01]  /*0a50*/  HFMA2 R0, -RZ, RZ, 0.96630859375, -0.0022525787353515625 ;  /* 0x3bbb989dff007431 */ /* 0x000fe200000001ff */
[----:B------:R-:W-:Y:S01]  /*0a60*/  MOV R3, 0x437c0000 ;  /* 0x437c000000037802 */ /* 0x000fe20000000f00 */
[----:B------:R-:W-:Y:S03]  /*0a70*/  BSSY.RECONVERGENT B0, `(.L_x_25) ;  /* 0x0000015000007945 */ /* 0x000fe60003800200 */
[----:B-----5:R-:W-:-:S04]  /*0a80*/  FFMA.SAT R0, R15, -R0, 0.5 ;  /* 0x3f0000000f007423 */ /* 0x020fc80000002800 */
[----:B------:R-:W-:-:S04]  /*0a90*/  FFMA.RM R0, R0, R3, 12582913 ;  /* 0x4b40000100007423 */ /* 0x000fc80000004003 */
[C---:B------:R-:W-:Y:S01]  /*0aa0*/  FADD R2, R0.reuse, -12583039 ;  /* 0xcb40007f00027421 */ /* 0x040fe20000000000 */
[----:B------:R-:W-:-:S03]  /*0ab0*/  SHF.L.U32 R0, R0, 0x17, RZ ;  /* 0x0000001700007819 */ /* 0x000fc600000006ff */
[----:B------:R-:W-:-:S04]  /*0ac0*/  FFMA R2, R15, -1.4426950216293334961, -R2 ;  /* 0xbfb8aa3b0f027823 */ /* 0x000fc80000000802 */
[----:B------:R-:W-:-:S04]  /*0ad0*/  FFMA R2, R15, -1.925963033500011079e-08, R2 ;  /* 0xb2a570600f027823 */ /* 0x000fc80000000002 */
[----:B------:R-:W0:Y:S02]  /*0ae0*/  MUFU.EX2 R3, R2 ;  /* 0x0000000200037308 */ /* 0x000e240000000800 */
[----:B0-----:R-:W-:-:S05]  /*0af0*/  FFMA R8, R0, R3, 1 ;  /* 0x3f80000000087423 */ /* 0x001fca0000000003 */
[----:B------:R-:W-:-:S04]  /*0b00*/  IADD3 R0, PT, PT, R8, 0x1800000, RZ ;  /* 0x0180000008007810 */ /* 0x000fc80007ffe0ff */
[----:B------:R-:W-:-:S04]  /*0b10*/  LOP3.LUT R0, R0, 0x7f800000, RZ, 0xc0, !PT ;  /* 0x7f80000000007812 */ /* 0x000fc800078ec0ff */
[----:B------:R-:W-:-:S13]  /*0b20*/  ISETP.GT.U32.AND P0, PT, R0, 0x1ffffff, PT ;  /* 0x01ffffff0000780c */ /* 0x000fda0003f04070 */
[----:B------:R-:W-:Y:S05]  /*0b30*/  @P0 BRA `(.L_x_26) ;  /* 0x0000000000100947 */ /* 0x000fea0003800000 */
[----:B------:R-:W-:-:S07]  /*0b40*/  MOV R4, 0xb60 ;  /* 0x00000b6000047802 */ /* 0x000fce0000000f00 */
[----:B------:R-:W-:Y:S05]  /*0b50*/  CALL.REL.NOINC `($__internal_1_$__cuda_sm20_rcp_rn_f32_slowpath) ;  /* 0x00000000002c7944 */ /* 0x000fea0003c00000 */
[----:B------:R-:W-:Y:S01]  /*0b60*/  MOV R5, R3 ;  /* 0x0000000300057202 */ /* 0x000fe20000000f00 */
[----:B------:R-:W-:Y:S06]  /*0b70*/  BRA `(.L_x_27) ;  /* 0x0000000000107947 */ /* 0x000fec0003800000 */
.L_x_26:
[----:B------:R-:W0:Y:S02]  /*0b80*/  MUFU.RCP R5, R8 ;  /* 0x0000000800057308 */ /* 0x000e240000001000 */
[----:B0-----:R-:W-:-:S04]  /*0b90*/  FFMA R0, R8, R5, -1 ;  /* 0xbf80000008007423 */ /* 0x001fc80000000005 */
[----:B------:R-:W-:-:S04]  /*0ba0*/  FADD.FTZ R0, -R0, -RZ ;  /* 0x800000ff00007221 */ /* 0x000fc80000010100 */
[----:B------:R-:W-:-:S07]  /*0bb0*/  FFMA R5, R5, R0, R5 ;  /* 0x0000000005057223 */ /* 0x000fce0000000005 */
.L_x_27:
[----:B------:R-:W-:Y:S05]  /*0bc0*/  BSYNC.RECONVERGENT B0 ;  /* 0x0000000000007941 */ /* 0x000fea0003800200 */
.L_x_25:
[----:B------:R-:W0:Y:S02]  /*0bd0*/  LDC.64 R2, c[0x0][0x398] ;  /* 0x0000e600ff027b82 */ /* 0x000e240000000a00 */
[----:B0-----:R-:W-:-:S05]  /*0be0*/  IMAD.WIDE R6, R6, 0x4, R2 ;  /* 0x0000000406067825 */ /* 0x001fca00078e0202 */
[----:B------:R-:W-:Y:S01]  /*0bf0*/  STG.E desc[UR16][R6.64], R5 ;  /* 0x0000000506007986 */ /* 0x000fe2000c101910 */
[----:B------:R-:W-:Y:S05]  /*0c00*/  EXIT ;  /* 0x000000000000794d */ /* 0x000fea0003800000 */
        .weak           $__internal_1_$__cuda_sm20_rcp_rn_f32_slowpath
        .type           $__internal_1_$__cuda_sm20_rcp_rn_f32_slowpath,@function
        .size           $__internal_1_$__cuda_sm20_rcp_rn_f32_slowpath,(.L_x_34 - $__internal_1_$__cuda_sm20_rcp_rn_f32_slowpath)
$__internal_1_$__cuda_sm20_rcp_rn_f32_slowpath:
[----:B------:R-:W-:Y:S01]  /*0c10*/  SHF.L.U32 R0, R8, 0x1, RZ ;  /* 0x0000000108007819 */ /* 0x000fe200000006ff */
[----:B------:R-:W-:Y:S03]  /*0c20*/  BSSY.RECONVERGENT B1, `(.L_x_28) ;  /* 0x0000031000017945 */ /* 0x000fe60003800200 */
[----:B------:R-:W-:Y:S02]  /*0c30*/  SHF.R.U32.HI R7, RZ, 0x18, R0 ;  /* 0x00000018ff077819 */ /* 0x000fe40000011600 */
[----:B------:R-:W-:Y:S02]  /*0c40*/  MOV R0, R8 ;  /* 0x0000000800007202 */ /* 0x000fe40000000f00 */
[----:B------:R-:W-:-:S13]  /*0c50*/  ISETP.NE.U32.AND P0, PT, R7, RZ, PT ;  /* 0x000000ff0700720c */ /* 0x000fda0003f05070 */
[----:B------:R-:W-:Y:S05]  /*0c60*/  @P0 BRA `(.L_x_29) ;  /* 0x0000000000280947 */ /* 0x000fea0003800000 */
[----:B------:R-:W-:-:S05]  /*0c70*/  IMAD.SHL.U32 R2, R0, 0x2, RZ ;  /* 0x0000000200027824 */ /* 0x000fca00078e00ff */
        /* <DEDUP_REMOVED lines=9> */
.L_x_29:
        /* <DEDUP_REMOVED lines=33> */
.L_x_31:
[----:B------:R0:W1:Y:S02]  /*0f20*/  MUFU.RCP R3, R0 ;  /* 0x0000000000037308 */ /* 0x0000640000001000 */
.L_x_30:
[----:B------:R-:W-:Y:S05]  /*0f30*/  BSYNC.RECONVERGENT B1 ;  /* 0x0000000000017941 */ /* 0x000fea0003800200 */
.L_x_28:
[----:B------:R-:W-:-:S04]  /*0f40*/  MOV R5, 0x0 ;  /* 0x0000000000057802 */ /* 0x000fc80000000f00 */
[----:B01----:R-:W-:Y:S05]  /*0f50*/  RET.REL.NODEC R4 `(_Z12forwardLayerPfS_S_S_ii) ;  /* 0xfffffff004287950 */ /* 0x003fea0003c3ffff */
.L_x_32:
        /* <DEDUP_REMOVED lines=10> */
.L_x_34:


//--------------------- .nv.shared.reserved.0     --------------------------
	.section	.nv.shared.reserved.0,"aw",@nobits
	.weak		__nv_reservedSMEM_offset_0_alias
	.size		__nv_reservedSMEM_offset_0_alias, 0, 64
	.other		__nv_reservedSMEM_offset_0_alias,@"STO_CUDA_RESERVED_SHARED STV_DEFAULT"
__nv_reservedSMEM_offset_0_alias:
	.zero		0
	.zero		64


//--------------------- .nv.constant0._Z13updateWeightsPfS_S_iif --------------------------
	.section	.nv.constant0._Z13updateWeightsPfS_S_iif,"a",@progbits
	.sectionflags	@""
	.align	4
.nv.constant0._Z13updateWeightsPfS_S_iif:
	.zero		932


//--------------------- .nv.constant0._Z13backwardLayerPfS_S_S_ii --------------------------
	.section	.nv.constant0._Z13backwardLayerPfS_S_S_ii,"a",@progbits
	.sectionflags	@""
	.align	4
.nv.constant0._Z13backwardLayerPfS_S_S_ii:
	.zero		936


//--------------------- .nv.constant0._Z12forwardLayerPfS_S_S_ii --------------------------
	.section	.nv.constant0._Z12forwardLayerPfS_S_S_ii,"a",@progbits
	.sectionflags	@""
	.align	4
.nv.constant0._Z12forwardLayerPfS_S_S_ii:
	.zero		936


//--------------------- SYMBOLS --------------------------

	.type		.nv.reservedSmem.offset0,@object
	.size		.nv.reservedSmem.offset0,0x4
